//
// Generated by NVIDIA NVVM Compiler
//
// Compiler Build ID: CL-36424714
// Cuda compilation tools, release 13.0, V13.0.88
// Based on NVVM 20.0.0
//

.version 9.0
.target sm_100
.address_size 64

	// .globl	_Z31sliding_window_attention_kernelPKfS0_S0_Pfiii

.visible .entry _Z31sliding_window_attention_kernelPKfS0_S0_Pfiii(
	.param .u64 .ptr .align 1 _Z31sliding_window_attention_kernelPKfS0_S0_Pfiii_param_0,
	.param .u64 .ptr .align 1 _Z31sliding_window_attention_kernelPKfS0_S0_Pfiii_param_1,
	.param .u64 .ptr .align 1 _Z31sliding_window_attention_kernelPKfS0_S0_Pfiii_param_2,
	.param .u64 .ptr .align 1 _Z31sliding_window_attention_kernelPKfS0_S0_Pfiii_param_3,
	.param .u32 _Z31sliding_window_attention_kernelPKfS0_S0_Pfiii_param_4,
	.param .u32 _Z31sliding_window_attention_kernelPKfS0_S0_Pfiii_param_5,
	.param .u32 _Z31sliding_window_attention_kernelPKfS0_S0_Pfiii_param_6
)
{
	.local .align 4 .b8 	__local_depot0[520];
	.reg .b64 	%SP;
	.reg .b64 	%SPL;
	.reg .pred 	%p<52>;
	.reg .b32 	%r<156>;
	.reg .b32 	%f<232>;
	.reg .b64 	%rd<106>;

	mov.u64 	%SPL, __local_depot0;
	ld.param.u64 	%rd10, [_Z31sliding_window_attention_kernelPKfS0_S0_Pfiii_param_0];
	ld.param.u64 	%rd12, [_Z31sliding_window_attention_kernelPKfS0_S0_Pfiii_param_1];
	ld.param.u64 	%rd13, [_Z31sliding_window_attention_kernelPKfS0_S0_Pfiii_param_3];
	ld.param.u32 	%r70, [_Z31sliding_window_attention_kernelPKfS0_S0_Pfiii_param_4];
	ld.param.u32 	%r71, [_Z31sliding_window_attention_kernelPKfS0_S0_Pfiii_param_5];
	ld.param.u32 	%r72, [_Z31sliding_window_attention_kernelPKfS0_S0_Pfiii_param_6];
	cvta.to.global.u64 	%rd1, %rd13;
	cvta.to.global.u64 	%rd2, %rd12;
	add.u64 	%rd3, %SPL, 0;
	add.u64 	%rd4, %SPL, 260;
	mov.u32 	%r73, %ctaid.x;
	mov.u32 	%r74, %ntid.x;
	mov.u32 	%r75, %tid.x;
	mad.lo.s32 	%r1, %r73, %r74, %r75;
	setp.ge.s32 	%p1, %r1, %r70;
	@%p1 bra 	$L__BB0_60;
	cvta.to.global.u64 	%rd5, %rd10;
	mul.lo.s32 	%r2, %r71, %r1;
	sub.s32 	%r76, %r1, %r72;
	max.s32 	%r149, %r76, 0;
	add.s32 	%r77, %r70, -1;
	add.s32 	%r78, %r72, %r1;
	min.s32 	%r4, %r77, %r78;
	sub.s32 	%r5, %r4, %r149;
	setp.lt.s32 	%p2, %r4, %r149;
	mov.f32 	%f225, 0fE0AD78EC;
	@%p2 bra 	$L__BB0_27;
	setp.lt.s32 	%p3, %r71, 1;
	cvt.rn.f32.s32 	%f38, %r71;
	sqrt.rn.f32 	%f1, %f38;
	@%p3 bra 	$L__BB0_16;
	and.b32  	%r6, %r71, 7;
	mov.f32 	%f225, 0fE0AD78EC;
	mov.b32 	%r131, 0;
	cvt.s64.s32 	%rd54, %r2;
	mov.u32 	%r132, %r149;
$L__BB0_4:
	mov.u32 	%r7, %r131;
	setp.lt.u32 	%p16, %r71, 8;
	mul.lo.s32 	%r9, %r132, %r71;
	mov.f32 	%f218, 0f00000000;
	mov.b32 	%r135, 0;
	@%p16 bra 	$L__BB0_7;
	mov.f32 	%f218, 0f00000000;
	mov.b32 	%r133, 0;
$L__BB0_6:
	.pragma "nounroll";
	cvt.u64.u32 	%rd24, %r133;
	add.s64 	%rd26, %rd24, %rd54;
	shl.b64 	%rd27, %rd26, 2;
	add.s64 	%rd28, %rd5, %rd27;
	ld.global.f32 	%f49, [%rd28];
	add.s32 	%r86, %r133, %r9;
	mul.wide.u32 	%rd29, %r86, 4;
	add.s64 	%rd30, %rd2, %rd29;
	ld.global.f32 	%f50, [%rd30];
	fma.rn.f32 	%f51, %f49, %f50, %f218;
	ld.global.f32 	%f52, [%rd28+4];
	ld.global.f32 	%f53, [%rd30+4];
	fma.rn.f32 	%f54, %f52, %f53, %f51;
	ld.global.f32 	%f55, [%rd28+8];
	ld.global.f32 	%f56, [%rd30+8];
	fma.rn.f32 	%f57, %f55, %f56, %f54;
	ld.global.f32 	%f58, [%rd28+12];
	ld.global.f32 	%f59, [%rd30+12];
	fma.rn.f32 	%f60, %f58, %f59, %f57;
	ld.global.f32 	%f61, [%rd28+16];
	ld.global.f32 	%f62, [%rd30+16];
	fma.rn.f32 	%f63, %f61, %f62, %f60;
	ld.global.f32 	%f64, [%rd28+20];
	ld.global.f32 	%f65, [%rd30+20];
	fma.rn.f32 	%f66, %f64, %f65, %f63;
	ld.global.f32 	%f67, [%rd28+24];
	ld.global.f32 	%f68, [%rd30+24];
	fma.rn.f32 	%f69, %f67, %f68, %f66;
	ld.global.f32 	%f70, [%rd28+28];
	ld.global.f32 	%f71, [%rd30+28];
	fma.rn.f32 	%f218, %f70, %f71, %f69;
	add.s32 	%r133, %r133, 8;
	and.b32  	%r135, %r71, 2147483640;
	setp.ne.s32 	%p17, %r133, %r135;
	@%p17 bra 	$L__BB0_6;
$L__BB0_7:
	setp.eq.s32 	%p18, %r6, 0;
	@%p18 bra 	$L__BB0_15;
	add.s32 	%r87, %r6, -1;
	setp.lt.u32 	%p19, %r87, 3;
	@%p19 bra 	$L__BB0_10;
	cvt.u64.u32 	%rd31, %r135;
	add.s64 	%rd33, %rd31, %rd54;
	shl.b64 	%rd34, %rd33, 2;
	add.s64 	%rd35, %rd5, %rd34;
	ld.global.f32 	%f73, [%rd35];
	add.s32 	%r88, %r135, %r9;
	mul.wide.u32 	%rd36, %r88, 4;
	add.s64 	%rd37, %rd2, %rd36;
	ld.global.f32 	%f74, [%rd37];
	fma.rn.f32 	%f75, %f73, %f74, %f218;
	ld.global.f32 	%f76, [%rd35+4];
	cvt.u64.u32 	%rd38, %r9;
	add.s64 	%rd39, %rd31, %rd38;
	shl.b64 	%rd40, %rd39, 2;
	add.s64 	%rd41, %rd2, %rd40;
	ld.global.f32 	%f77, [%rd41+4];
	fma.rn.f32 	%f78, %f76, %f77, %f75;
	ld.global.f32 	%f79, [%rd35+8];
	ld.global.f32 	%f80, [%rd41+8];
	fma.rn.f32 	%f81, %f79, %f80, %f78;
	ld.global.f32 	%f82, [%rd35+12];
	ld.global.f32 	%f83, [%rd41+12];
	fma.rn.f32 	%f218, %f82, %f83, %f81;
	add.s32 	%r135, %r135, 4;
$L__BB0_10:
	and.b32  	%r89, %r71, 3;
	setp.eq.s32 	%p20, %r89, 0;
	@%p20 bra 	$L__BB0_15;
	setp.eq.s32 	%p21, %r89, 1;
	@%p21 bra 	$L__BB0_13;
	cvt.u64.u32 	%rd42, %r135;
	add.s64 	%rd44, %rd42, %rd54;
	shl.b64 	%rd45, %rd44, 2;
	add.s64 	%rd46, %rd5, %rd45;
	ld.global.f32 	%f85, [%rd46];
	add.s32 	%r90, %r135, %r9;
	mul.wide.u32 	%rd47, %r90, 4;
	add.s64 	%rd48, %rd2, %rd47;
	ld.global.f32 	%f86, [%rd48];
	fma.rn.f32 	%f87, %f85, %f86, %f218;
	ld.global.f32 	%f88, [%rd46+4];
	cvt.u64.u32 	%rd49, %r9;
	add.s64 	%rd50, %rd42, %rd49;
	shl.b64 	%rd51, %rd50, 2;
	add.s64 	%rd52, %rd2, %rd51;
	ld.global.f32 	%f89, [%rd52+4];
	fma.rn.f32 	%f218, %f88, %f89, %f87;
	add.s32 	%r135, %r135, 2;
$L__BB0_13:
	and.b32  	%r91, %r71, 1;
	setp.eq.b32 	%p22, %r91, 1;
	not.pred 	%p23, %p22;
	@%p23 bra 	$L__BB0_15;
	cvt.u64.u32 	%rd53, %r135;
	add.s64 	%rd55, %rd53, %rd54;
	shl.b64 	%rd56, %rd55, 2;
	add.s64 	%rd57, %rd5, %rd56;
	ld.global.f32 	%f90, [%rd57];
	add.s32 	%r92, %r135, %r9;
	mul.wide.u32 	%rd58, %r92, 4;
	add.s64 	%rd59, %rd2, %rd58;
	ld.global.f32 	%f91, [%rd59];
	fma.rn.f32 	%f218, %f90, %f91, %f218;
$L__BB0_15:
	div.rn.f32 	%f92, %f218, %f1;
	mul.wide.u32 	%rd60, %r7, 4;
	add.s64 	%rd61, %rd3, %rd60;
	st.local.f32 	[%rd61], %f92;
	setp.gt.f32 	%p24, %f92, %f225;
	selp.f32 	%f225, %f92, %f225, %p24;
	add.s32 	%r132, %r132, 1;
	add.s32 	%r131, %r7, 1;
	sub.s32 	%r93, %r4, %r149;
	setp.eq.s32 	%p25, %r7, %r93;
	@%p25 bra 	$L__BB0_27;
	bra.uni 	$L__BB0_4;
$L__BB0_16:
	mov.f32 	%f41, 0f00000000;
	div.rn.f32 	%f16, %f41, %f1;
	add.s32 	%r20, %r5, 1;
	and.b32  	%r21, %r20, 7;
	setp.lt.u32 	%p4, %r5, 7;
	mov.f32 	%f225, 0fE0AD78EC;
	mov.b32 	%r137, 0;
	@%p4 bra 	$L__BB0_19;
	and.b32  	%r137, %r20, -8;
	mov.f32 	%f225, 0fE0AD78EC;
	mov.b32 	%r140, 0;
$L__BB0_18:
	.pragma "nounroll";
	mul.wide.u32 	%rd16, %r140, 4;
	add.s64 	%rd17, %rd3, %rd16;
	st.local.f32 	[%rd17], %f16;
	setp.gt.f32 	%p5, %f16, %f225;
	selp.f32 	%f225, %f16, %f225, %p5;
	st.local.f32 	[%rd17+4], %f16;
	st.local.f32 	[%rd17+8], %f16;
	st.local.f32 	[%rd17+12], %f16;
	st.local.f32 	[%rd17+16], %f16;
	st.local.f32 	[%rd17+20], %f16;
	st.local.f32 	[%rd17+24], %f16;
	st.local.f32 	[%rd17+28], %f16;
	add.s32 	%r140, %r140, 8;
	setp.eq.s32 	%p6, %r140, %r137;
	@%p6 bra 	$L__BB0_19;
	bra.uni 	$L__BB0_18;
$L__BB0_19:
	setp.eq.s32 	%p7, %r21, 0;
	@%p7 bra 	$L__BB0_27;
	and.b32  	%r24, %r20, 3;
	setp.lt.u32 	%p8, %r21, 4;
	@%p8 bra 	$L__BB0_22;
	mul.wide.u32 	%rd18, %r137, 4;
	add.s64 	%rd19, %rd3, %rd18;
	st.local.f32 	[%rd19], %f16;
	setp.gt.f32 	%p9, %f16, %f225;
	selp.f32 	%f225, %f16, %f225, %p9;
	st.local.f32 	[%rd19+4], %f16;
	st.local.f32 	[%rd19+8], %f16;
	st.local.f32 	[%rd19+12], %f16;
	add.s32 	%r137, %r137, 4;
$L__BB0_22:
	setp.eq.s32 	%p10, %r24, 0;
	@%p10 bra 	$L__BB0_27;
	setp.eq.s32 	%p11, %r24, 1;
	@%p11 bra 	$L__BB0_25;
	mul.wide.u32 	%rd20, %r137, 4;
	add.s64 	%rd21, %rd3, %rd20;
	st.local.f32 	[%rd21], %f16;
	setp.gt.f32 	%p12, %f16, %f225;
	selp.f32 	%f225, %f16, %f225, %p12;
	st.local.f32 	[%rd21+4], %f16;
	add.s32 	%r137, %r137, 2;
$L__BB0_25:
	and.b32  	%r82, %r20, 1;
	setp.eq.b32 	%p13, %r82, 1;
	not.pred 	%p14, %p13;
	@%p14 bra 	$L__BB0_27;
	mul.wide.u32 	%rd22, %r137, 4;
	add.s64 	%rd23, %rd3, %rd22;
	st.local.f32 	[%rd23], %f16;
	setp.gt.f32 	%p15, %f16, %f225;
	selp.f32 	%f225, %f16, %f225, %p15;
$L__BB0_27:
	sub.s32 	%r29, %r4, %r149;
	setp.lt.s32 	%p26, %r29, 0;
	mov.f32 	%f230, 0f00000000;
	@%p26 bra 	$L__BB0_34;
	add.s32 	%r30, %r29, 1;
	and.b32  	%r31, %r30, 3;
	setp.lt.u32 	%p27, %r29, 3;
	mov.f32 	%f230, 0f00000000;
	mov.b32 	%r141, 0;
	@%p27 bra 	$L__BB0_31;
	and.b32  	%r141, %r30, -4;
	mov.f32 	%f230, 0f00000000;
	mov.b32 	%r144, 0;
$L__BB0_30:
	mul.wide.u32 	%rd62, %r144, 4;
	add.s64 	%rd63, %rd3, %rd62;
	ld.local.f32 	%f97, [%rd63];
	sub.f32 	%f98, %f97, %f225;
	fma.rn.f32 	%f99, %f98, 0f3BBB989D, 0f3F000000;
	cvt.sat.f32.f32 	%f100, %f99;
	mov.f32 	%f101, 0f4B400001;
	mov.f32 	%f102, 0f437C0000;
	fma.rm.f32 	%f103, %f100, %f102, %f101;
	add.f32 	%f104, %f103, 0fCB40007F;
	neg.f32 	%f105, %f104;
	fma.rn.f32 	%f106, %f98, 0f3FB8AA3B, %f105;
	fma.rn.f32 	%f107, %f98, 0f32A57060, %f106;
	mov.b32 	%r97, %f103;
	shl.b32 	%r98, %r97, 23;
	mov.b32 	%f108, %r98;
	ex2.approx.ftz.f32 	%f109, %f107;
	mul.f32 	%f110, %f109, %f108;
	add.s64 	%rd64, %rd4, %rd62;
	st.local.f32 	[%rd64], %f110;
	add.f32 	%f111, %f230, %f110;
	ld.local.f32 	%f112, [%rd63+4];
	sub.f32 	%f113, %f112, %f225;
	fma.rn.f32 	%f114, %f113, 0f3BBB989D, 0f3F000000;
	cvt.sat.f32.f32 	%f115, %f114;
	fma.rm.f32 	%f116, %f115, %f102, %f101;
	add.f32 	%f117, %f116, 0fCB40007F;
	neg.f32 	%f118, %f117;
	fma.rn.f32 	%f119, %f113, 0f3FB8AA3B, %f118;
	fma.rn.f32 	%f120, %f113, 0f32A57060, %f119;
	mov.b32 	%r99, %f116;
	shl.b32 	%r100, %r99, 23;
	mov.b32 	%f121, %r100;
	ex2.approx.ftz.f32 	%f122, %f120;
	mul.f32 	%f123, %f122, %f121;
	st.local.f32 	[%rd64+4], %f123;
	add.f32 	%f124, %f111, %f123;
	ld.local.f32 	%f125, [%rd63+8];
	sub.f32 	%f126, %f125, %f225;
	fma.rn.f32 	%f127, %f126, 0f3BBB989D, 0f3F000000;
	cvt.sat.f32.f32 	%f128, %f127;
	fma.rm.f32 	%f129, %f128, %f102, %f101;
	add.f32 	%f130, %f129, 0fCB40007F;
	neg.f32 	%f131, %f130;
	fma.rn.f32 	%f132, %f126, 0f3FB8AA3B, %f131;
	fma.rn.f32 	%f133, %f126, 0f32A57060, %f132;
	mov.b32 	%r101, %f129;
	shl.b32 	%r102, %r101, 23;
	mov.b32 	%f134, %r102;
	ex2.approx.ftz.f32 	%f135, %f133;
	mul.f32 	%f136, %f135, %f134;
	st.local.f32 	[%rd64+8], %f136;
	add.f32 	%f137, %f124, %f136;
	ld.local.f32 	%f138, [%rd63+12];
	sub.f32 	%f139, %f138, %f225;
	fma.rn.f32 	%f140, %f139, 0f3BBB989D, 0f3F000000;
	cvt.sat.f32.f32 	%f141, %f140;
	fma.rm.f32 	%f142, %f141, %f102, %f101;
	add.f32 	%f143, %f142, 0fCB40007F;
	neg.f32 	%f144, %f143;
	fma.rn.f32 	%f145, %f139, 0f3FB8AA3B, %f144;
	fma.rn.f32 	%f146, %f139, 0f32A57060, %f145;
	mov.b32 	%r103, %f142;
	shl.b32 	%r104, %r103, 23;
	mov.b32 	%f147, %r104;
	ex2.approx.ftz.f32 	%f148, %f146;
	mul.f32 	%f149, %f148, %f147;
	st.local.f32 	[%rd64+12], %f149;
	add.f32 	%f230, %f137, %f149;
	add.s32 	%r144, %r144, 4;
	setp.eq.s32 	%p28, %r144, %r141;
	@%p28 bra 	$L__BB0_31;
	bra.uni 	$L__BB0_30;
$L__BB0_31:
	setp.eq.s32 	%p29, %r31, 0;
	@%p29 bra 	$L__BB0_34;
	mov.b32 	%r143, 0;
$L__BB0_33:
	.pragma "nounroll";
	mul.wide.u32 	%rd65, %r141, 4;
	add.s64 	%rd66, %rd3, %rd65;
	ld.local.f32 	%f150, [%rd66];
	sub.f32 	%f151, %f150, %f225;
	fma.rn.f32 	%f152, %f151, 0f3BBB989D, 0f3F000000;
	cvt.sat.f32.f32 	%f153, %f152;
	mov.f32 	%f154, 0f4B400001;
	mov.f32 	%f155, 0f437C0000;
	fma.rm.f32 	%f156, %f153, %f155, %f154;
	add.f32 	%f157, %f156, 0fCB40007F;
	neg.f32 	%f158, %f157;
	fma.rn.f32 	%f159, %f151, 0f3FB8AA3B, %f158;
	fma.rn.f32 	%f160, %f151, 0f32A57060, %f159;
	mov.b32 	%r106, %f156;
	shl.b32 	%r107, %r106, 23;
	mov.b32 	%f161, %r107;
	ex2.approx.ftz.f32 	%f162, %f160;
	mul.f32 	%f163, %f162, %f161;
	add.s64 	%rd67, %rd4, %rd65;
	st.local.f32 	[%rd67], %f163;
	add.f32 	%f230, %f230, %f163;
	add.s32 	%r141, %r141, 1;
	add.s32 	%r143, %r143, 1;
	setp.ne.s32 	%p30, %r143, %r31;
	@%p30 bra 	$L__BB0_33;
$L__BB0_34:
	setp.lt.s32 	%p31, %r71, 1;
	@%p31 bra 	$L__BB0_46;
	and.b32  	%r40, %r71, 7;
	setp.lt.u32 	%p32, %r71, 8;
	mov.b32 	%r145, 0;
	@%p32 bra 	$L__BB0_38;
	and.b32  	%r145, %r71, 2147483640;
	mov.b32 	%r155, 0;
$L__BB0_37:
	.pragma "nounroll";
	add.s32 	%r110, %r155, %r2;
	mul.wide.s32 	%rd68, %r110, 4;
	add.s64 	%rd69, %rd1, %rd68;
	mov.b32 	%r111, 0;
	st.global.u32 	[%rd69], %r111;
	st.global.u32 	[%rd69+4], %r111;
	st.global.u32 	[%rd69+8], %r111;
	st.global.u32 	[%rd69+12], %r111;
	st.global.u32 	[%rd69+16], %r111;
	st.global.u32 	[%rd69+20], %r111;
	st.global.u32 	[%rd69+24], %r111;
	st.global.u32 	[%rd69+28], %r111;
	add.s32 	%r155, %r155, 8;
	setp.eq.s32 	%p33, %r155, %r145;
	@%p33 bra 	$L__BB0_38;
	bra.uni 	$L__BB0_37;
$L__BB0_38:
	setp.eq.s32 	%p34, %r40, 0;
	@%p34 bra 	$L__BB0_46;
	and.b32  	%r45, %r71, 3;
	setp.lt.u32 	%p35, %r40, 4;
	@%p35 bra 	$L__BB0_41;
	add.s32 	%r112, %r145, %r2;
	mul.wide.s32 	%rd70, %r112, 4;
	add.s64 	%rd71, %rd1, %rd70;
	mov.b32 	%r113, 0;
	st.global.u32 	[%rd71], %r113;
	st.global.u32 	[%rd71+4], %r113;
	st.global.u32 	[%rd71+8], %r113;
	st.global.u32 	[%rd71+12], %r113;
	add.s32 	%r145, %r145, 4;
$L__BB0_41:
	setp.eq.s32 	%p36, %r45, 0;
	@%p36 bra 	$L__BB0_46;
	setp.eq.s32 	%p37, %r45, 1;
	@%p37 bra 	$L__BB0_44;
	add.s32 	%r114, %r145, %r2;
	mul.wide.s32 	%rd72, %r114, 4;
	add.s64 	%rd73, %rd1, %rd72;
	mov.b32 	%r115, 0;
	st.global.u32 	[%rd73], %r115;
	st.global.u32 	[%rd73+4], %r115;
	add.s32 	%r145, %r145, 2;
$L__BB0_44:
	and.b32  	%r116, %r71, 1;
	setp.eq.b32 	%p38, %r116, 1;
	not.pred 	%p39, %p38;
	@%p39 bra 	$L__BB0_46;
	add.s32 	%r117, %r145, %r2;
	mul.wide.s32 	%rd74, %r117, 4;
	add.s64 	%rd75, %rd1, %rd74;
	mov.b32 	%r118, 0;
	st.global.u32 	[%rd75], %r118;
$L__BB0_46:
	setp.lt.s32 	%p40, %r71, 1;
	setp.lt.s32 	%p41, %r4, %r149;
	or.pred  	%p42, %p41, %p40;
	@%p42 bra 	$L__BB0_60;
	add.s32 	%r50, %r29, 1;
	and.b32  	%r51, %r71, 7;
	and.b32  	%r52, %r71, 2147483640;
	neg.s32 	%r53, %r52;
	mov.b32 	%r148, 0;
$L__BB0_48:
	ld.param.u64 	%rd104, [_Z31sliding_window_attention_kernelPKfS0_S0_Pfiii_param_2];
	cvta.to.global.u64 	%rd6, %rd104;
	setp.lt.u32 	%p43, %r71, 8;
	mul.wide.u32 	%rd76, %r148, 4;
	add.s64 	%rd77, %rd4, %rd76;
	ld.local.f32 	%f164, [%rd77];
	div.rn.f32 	%f36, %f164, %f230;
	mul.lo.s32 	%r56, %r149, %r71;
	mov.b32 	%r153, 0;
	@%p43 bra 	$L__BB0_51;
	mul.wide.u32 	%rd78, %r56, 4;
	add.s64 	%rd79, %rd6, %rd78;
	add.s64 	%rd105, %rd79, 16;
	mov.u32 	%r150, %r2;
	mov.u32 	%r151, %r53;
$L__BB0_50:
	.pragma "nounroll";
	mul.wide.s32 	%rd80, %r150, 4;
	add.s64 	%rd81, %rd1, %rd80;
	ld.global.f32 	%f165, [%rd105+-16];
	ld.global.f32 	%f166, [%rd81];
	fma.rn.f32 	%f167, %f36, %f165, %f166;
	st.global.f32 	[%rd81], %f167;
	ld.global.f32 	%f168, [%rd105+-12];
	ld.global.f32 	%f169, [%rd81+4];
	fma.rn.f32 	%f170, %f36, %f168, %f169;
	st.global.f32 	[%rd81+4], %f170;
	ld.global.f32 	%f171, [%rd105+-8];
	ld.global.f32 	%f172, [%rd81+8];
	fma.rn.f32 	%f173, %f36, %f171, %f172;
	st.global.f32 	[%rd81+8], %f173;
	ld.global.f32 	%f174, [%rd105+-4];
	ld.global.f32 	%f175, [%rd81+12];
	fma.rn.f32 	%f176, %f36, %f174, %f175;
	st.global.f32 	[%rd81+12], %f176;
	ld.global.f32 	%f177, [%rd105];
	ld.global.f32 	%f178, [%rd81+16];
	fma.rn.f32 	%f179, %f36, %f177, %f178;
	st.global.f32 	[%rd81+16], %f179;
	ld.global.f32 	%f180, [%rd105+4];
	ld.global.f32 	%f181, [%rd81+20];
	fma.rn.f32 	%f182, %f36, %f180, %f181;
	st.global.f32 	[%rd81+20], %f182;
	ld.global.f32 	%f183, [%rd105+8];
	ld.global.f32 	%f184, [%rd81+24];
	fma.rn.f32 	%f185, %f36, %f183, %f184;
	st.global.f32 	[%rd81+24], %f185;
	ld.global.f32 	%f186, [%rd105+12];
	ld.global.f32 	%f187, [%rd81+28];
	fma.rn.f32 	%f188, %f36, %f186, %f187;
	st.global.f32 	[%rd81+28], %f188;
	add.s32 	%r151, %r151, 8;
	add.s32 	%r150, %r150, 8;
	add.s64 	%rd105, %rd105, 32;
	setp.ne.s32 	%p44, %r151, 0;
	mov.u32 	%r153, %r52;
	@%p44 bra 	$L__BB0_50;
$L__BB0_51:
	setp.eq.s32 	%p45, %r51, 0;
	@%p45 bra 	$L__BB0_59;
	add.s32 	%r122, %r51, -1;
	setp.lt.u32 	%p46, %r122, 3;
	@%p46 bra 	$L__BB0_54;
	add.s32 	%r123, %r153, %r56;
	mul.wide.u32 	%rd82, %r123, 4;
	add.s64 	%rd83, %rd6, %rd82;
	ld.global.f32 	%f189, [%rd83];
	add.s32 	%r124, %r153, %r2;
	mul.wide.s32 	%rd84, %r124, 4;
	add.s64 	%rd85, %rd1, %rd84;
	ld.global.f32 	%f190, [%rd85];
	fma.rn.f32 	%f191, %f36, %f189, %f190;
	st.global.f32 	[%rd85], %f191;
	cvt.u64.u32 	%rd86, %r56;
	cvt.u64.u32 	%rd87, %r153;
	add.s64 	%rd88, %rd87, %rd86;
	shl.b64 	%rd89, %rd88, 2;
	add.s64 	%rd90, %rd6, %rd89;
	ld.global.f32 	%f192, [%rd90+4];
	ld.global.f32 	%f193, [%rd85+4];
	fma.rn.f32 	%f194, %f36, %f192, %f193;
	st.global.f32 	[%rd85+4], %f194;
	ld.global.f32 	%f195, [%rd90+8];
	ld.global.f32 	%f196, [%rd85+8];
	fma.rn.f32 	%f197, %f36, %f195, %f196;
	st.global.f32 	[%rd85+8], %f197;
	ld.global.f32 	%f198, [%rd90+12];
	ld.global.f32 	%f199, [%rd85+12];
	fma.rn.f32 	%f200, %f36, %f198, %f199;
	st.global.f32 	[%rd85+12], %f200;
	add.s32 	%r153, %r153, 4;
$L__BB0_54:
	and.b32  	%r125, %r71, 3;
	setp.eq.s32 	%p47, %r125, 0;
	@%p47 bra 	$L__BB0_59;
	setp.eq.s32 	%p48, %r125, 1;
	@%p48 bra 	$L__BB0_57;
	add.s32 	%r126, %r153, %r56;
	mul.wide.u32 	%rd91, %r126, 4;
	add.s64 	%rd92, %rd6, %rd91;
	ld.global.f32 	%f201, [%rd92];
	add.s32 	%r127, %r153, %r2;
	mul.wide.s32 	%rd93, %r127, 4;
	add.s64 	%rd94, %rd1, %rd93;
	ld.global.f32 	%f202, [%rd94];
	fma.rn.f32 	%f203, %f36, %f201, %f202;
	st.global.f32 	[%rd94], %f203;
	cvt.u64.u32 	%rd95, %r56;
	cvt.u64.u32 	%rd96, %r153;
	add.s64 	%rd97, %rd96, %rd95;
	shl.b64 	%rd98, %rd97, 2;
	add.s64 	%rd99, %rd6, %rd98;
	ld.global.f32 	%f204, [%rd99+4];
	ld.global.f32 	%f205, [%rd94+4];
	fma.rn.f32 	%f206, %f36, %f204, %f205;
	st.global.f32 	[%rd94+4], %f206;
	add.s32 	%r153, %r153, 2;
$L__BB0_57:
	and.b32  	%r128, %r71, 1;
	setp.eq.b32 	%p49, %r128, 1;
	not.pred 	%p50, %p49;
	@%p50 bra 	$L__BB0_59;
	add.s32 	%r129, %r153, %r56;
	mul.wide.u32 	%rd100, %r129, 4;
	add.s64 	%rd101, %rd6, %rd100;
	ld.global.f32 	%f207, [%rd101];
	add.s32 	%r130, %r153, %r2;
	mul.wide.s32 	%rd102, %r130, 4;
	add.s64 	%rd103, %rd1, %rd102;
	ld.global.f32 	%f208, [%rd103];
	fma.rn.f32 	%f209, %f36, %f207, %f208;
	st.global.f32 	[%rd103], %f209;
$L__BB0_59:
	add.s32 	%r149, %r149, 1;
	add.s32 	%r148, %r148, 1;
	setp.eq.s32 	%p51, %r148, %r50;
	@%p51 bra 	$L__BB0_60;
	bra.uni 	$L__BB0_48;
$L__BB0_60:
	ret;

}


// ===== COMPILED SASS (sm_100) =====

	.target	sm_100

	.elftype	@"ET_EXEC"


//--------------------- .note.nv.tkinfo           --------------------------
	.section	.note.nv.tkinfo,"",@"SHT_NOTE"
	.sectionflags	@"SHF_NOTE_NV_TKINFO"
	.tkinfo
        /*0018*/ 	.word	0x00000002
        /*0030*/ 	.string	""
        /*0030*/ 	.string	"ptxas"
        /*0030*/ 	.string	"Cuda compilation tools, release 13.0, V13.0.88"
        /*0030*/ 	.string	"Build cuda_13.0.r13.0/compiler.36424714_0"
        /*0030*/ 	.string	"-arch sm_100 -m 64 "



//--------------------- .note.nv.cuinfo           --------------------------
	.section	.note.nv.cuinfo,"",@"SHT_NOTE"
	.sectionflags	@"SHF_NOTE_NV_CUINFO"
        /*0018*/ 	.short	0x0002
        /*001a*/ 	.short	0x0064
        /*001c*/ 	.short	0x0082
	.zero		2


//--------------------- .nv.info                  --------------------------
	.section	.nv.info,"",@"SHT_CUDA_INFO"
	.align	4


	//----- nvinfo : EIATTR_REGCOUNT
	.align		4
        /*0000*/ 	.byte	0x04, 0x2f
        /*0002*/ 	.short	(.L_1 - .L_0)
	.align		4
.L_0:
        /*0004*/ 	.word	index@(_Z31sliding_window_attention_kernelPKfS0_S0_Pfiii)
        /*0008*/ 	.word	0x0000001f


	//----- nvinfo : EIATTR_FRAME_SIZE
	.align		4
.L_1:
        /*000c*/ 	.byte	0x04, 0x11
        /*000e*/ 	.short	(.L_3 - .L_2)
	.align		4
.L_2:
        /*0010*/ 	.word	index@($__internal_1_$__cuda_sm3x_div_rn_noftz_f32_slowpath)
        /*0014*/ 	.word	0x00000208


	//----- nvinfo : EIATTR_FRAME_SIZE
	.align		4
.L_3:
        /*0018*/ 	.byte	0x04, 0x11
        /*001a*/ 	.short	(.L_5 - .L_4)
	.align		4
.L_4:
        /*001c*/ 	.word	index@($__internal_0_$__cuda_sm20_sqrt_rn_f32_slowpath)
        /*0020*/ 	.word	0x00000208


	//----- nvinfo : EIATTR_FRAME_SIZE
	.align		4
.L_5:
        /*0024*/ 	.byte	0x04, 0x11
        /*0026*/ 	.short	(.L_7 - .L_6)
	.align		4
.L_6:
        /*0028*/ 	.word	index@(_Z31sliding_window_attention_kernelPKfS0_S0_Pfiii)
        /*002c*/ 	.word	0x00000208


	//----- nvinfo : EIATTR_MIN_STACK_SIZE
	.align		4
.L_7:
        /*0030*/ 	.byte	0x04, 0x12
        /*0032*/ 	.short	(.L_9 - .L_8)
	.align		4
.L_8:
        /*0034*/ 	.word	index@(_Z31sliding_window_attention_kernelPKfS0_S0_Pfiii)
        /*0038*/ 	.word	0x00000208
.L_9:


//--------------------- .nv.compat                --------------------------
	.section	.nv.compat,"",@"SHT_CUDA_COMPAT_INFO"
	.align	4
        /*0000*/ 	.byte	0x02, 0x09, 0x00, 0x00, 0x02, 0x02, 0x01, 0x00, 0x02, 0x05, 0x05, 0x00, 0x03, 0x07, 0x01, 0x01
        /*0010*/ 	.byte	0x02, 0x03, 0x00, 0x00, 0x02, 0x06, 0x01, 0x00, 0x04, 0x0b, 0x08, 0x00, 0x01, 0x00, 0x00, 0x00
        /*0020*/ 	.byte	0x00, 0x00, 0x00, 0x00


//--------------------- .nv.info._Z31sliding_window_attention_kernelPKfS0_S0_Pfiii --------------------------
	.section	.nv.info._Z31sliding_window_attention_kernelPKfS0_S0_Pfiii,"",@"SHT_CUDA_INFO"
	.sectionflags	@""
	.align	4


	//----- nvinfo : EIATTR_CUDA_API_VERSION
	.align		4
        /*0000*/ 	.byte	0x04, 0x37
        /*0002*/ 	.short	(.L_11 - .L_10)
.L_10:
        /*0004*/ 	.word	0x00000082


	//----- nvinfo : EIATTR_KPARAM_INFO
	.align		4
.L_11:
        /*0008*/ 	.byte	0x04, 0x17
        /*000a*/ 	.short	(.L_13 - .L_12)
.L_12:
        /*000c*/ 	.word	0x00000000
        /*0010*/ 	.short	0x0006
        /*0012*/ 	.short	0x0028
        /*0014*/ 	.byte	0x00, 0xf0, 0x11, 0x00


	//----- nvinfo : EIATTR_KPARAM_INFO
	.align		4
.L_13:
        /*0018*/ 	.byte	0x04, 0x17
        /*001a*/ 	.short	(.L_15 - .L_14)
.L_14:
        /*001c*/ 	.word	0x00000000
        /*0020*/ 	.short	0x0005
        /*0022*/ 	.short	0x0024
        /*0024*/ 	.byte	0x00, 0xf0, 0x11, 0x00


	//----- nvinfo : EIATTR_KPARAM_INFO
	.align		4
.L_15:
        /*0028*/ 	.byte	0x04, 0x17
        /*002a*/ 	.short	(.L_17 - .L_16)
.L_16:
        /*002c*/ 	.word	0x00000000
        /*0030*/ 	.short	0x0004
        /*0032*/ 	.short	0x0020
        /*0034*/ 	.byte	0x00, 0xf0, 0x11, 0x00


	//----- nvinfo : EIATTR_KPARAM_INFO
	.align		4
.L_17:
        /*0038*/ 	.byte	0x04, 0x17
        /*003a*/ 	.short	(.L_19 - .L_18)
.L_18:
        /*003c*/ 	.word	0x00000000
        /*0040*/ 	.short	0x0003
        /*0042*/ 	.short	0x0018
        /*0044*/ 	.byte	0x00, 0xf5, 0x21, 0x00


	//----- nvinfo : EIATTR_KPARAM_INFO
	.align		4
.L_19:
        /*0048*/ 	.byte	0x04, 0x17
        /*004a*/ 	.short	(.L_21 - .L_20)
.L_20:
        /*004c*/ 	.word	0x00000000
        /*0050*/ 	.short	0x0002
        /*0052*/ 	.short	0x0010
        /*0054*/ 	.byte	0x00, 0xf5, 0x21, 0x00


	//----- nvinfo : EIATTR_KPARAM_INFO
	.align		4
.L_21:
        /*0058*/ 	.byte	0x04, 0x17
        /*005a*/ 	.short	(.L_23 - .L_22)
.L_22:
        /*005c*/ 	.word	0x00000000
        /*0060*/ 	.short	0x0001
        /*0062*/ 	.short	0x0008
        /*0064*/ 	.byte	0x00, 0xf5, 0x21, 0x00


	//----- nvinfo : EIATTR_KPARAM_INFO
	.align		4
.L_23:
        /*0068*/ 	.byte	0x04, 0x17
        /*006a*/ 	.short	(.L_25 - .L_24)
.L_24:
        /*006c*/ 	.word	0x00000000
        /*0070*/ 	.short	0x0000
        /*0072*/ 	.short	0x0000
        /*0074*/ 	.byte	0x00, 0xf5, 0x21, 0x00


	//----- nvinfo : EIATTR_SPARSE_MMA_MASK
	.align		4
.L_25:
        /*0078*/ 	.byte	0x03, 0x50
        /*007a*/ 	.short	0x0000


	//----- nvinfo : EIATTR_MAXREG_COUNT
	.align		4
        /*007c*/ 	.byte	0x03, 0x1b
        /*007e*/ 	.short	0x00ff


	//----- nvinfo : EIATTR_MERCURY_ISA_VERSION
	.align		4
        /*0080*/ 	.byte	0x03, 0x5f
        /*0082*/ 	.short	0x0101


	//----- nvinfo : EIATTR_VRC_CTA_INIT_COUNT
	.align		4
        /*0084*/ 	.byte	0x02, 0x4a
	.zero		1
	.zero		1


	//----- nvinfo : EIATTR_EXIT_INSTR_OFFSETS
	.align		4
        /*0088*/ 	.byte	0x04, 0x1c
        /*008a*/ 	.short	(.L_27 - .L_26)


	//   ....[0]....
.L_26:
        /*008c*/ 	.word	0x00000080


	//   ....[1]....
        /*0090*/ 	.word	0x000018f0


	//   ....[2]....
        /*0094*/ 	.word	0x00002220


	//----- nvinfo : EIATTR_CRS_STACK_SIZE
	.align		4
.L_27:
        /*0098*/ 	.byte	0x04, 0x1e
        /*009a*/ 	.short	(.L_29 - .L_28)
.L_28:
        /*009c*/ 	.word	0x00000000


	//----- nvinfo : EIATTR_CBANK_PARAM_SIZE
	.align		4
.L_29:
        /*00a0*/ 	.byte	0x03, 0x19
        /*00a2*/ 	.short	0x002c


	//----- nvinfo : EIATTR_PARAM_CBANK
	.align		4
        /*00a4*/ 	.byte	0x04, 0x0a
        /*00a6*/ 	.short	(.L_31 - .L_30)
	.align		4
.L_30:
        /*00a8*/ 	.word	index@(.nv.constant0._Z31sliding_window_attention_kernelPKfS0_S0_Pfiii)
        /*00ac*/ 	.short	0x0380
        /*00ae*/ 	.short	0x002c


	//----- nvinfo : EIATTR_SW_WAR
	.align		4
.L_31:
        /*00b0*/ 	.byte	0x04, 0x36
        /*00b2*/ 	.short	(.L_33 - .L_32)
.L_32:
        /*00b4*/ 	.word	0x00000008
.L_33:


//--------------------- .nv.callgraph             --------------------------
	.section	.nv.callgraph,"",@"SHT_CUDA_CALLGRAPH"
	.align	4
	.sectionentsize	8
	.align		4
        /*0000*/ 	.word	0x00000000
	.align		4
        /*0004*/ 	.word	0xffffffff
	.align		4
        /*0008*/ 	.word	0x00000000
	.align		4
        /*000c*/ 	.word	0xfffffffe
	.align		4
        /*0010*/ 	.word	0x00000000
	.align		4
        /*0014*/ 	.word	0xfffffffd
	.align		4
        /*0018*/ 	.word	0x00000000
	.align		4
        /*001c*/ 	.word	0xfffffffc


//--------------------- .text._Z31sliding_window_attention_kernelPKfS0_S0_Pfiii --------------------------
	.section	.text._Z31sliding_window_attention_kernelPKfS0_S0_Pfiii,"ax",@progbits
	.align	128
        .global         _Z31sliding_window_attention_kernelPKfS0_S0_Pfiii
        .type           _Z31sliding_window_attention_kernelPKfS0_S0_Pfiii,@function
        .size           _Z31sliding_window_attention_kernelPKfS0_S0_Pfiii,(.L_x_51 - _Z31sliding_window_attention_kernelPKfS0_S0_Pfiii)
        .other          _Z31sliding_window_attention_kernelPKfS0_S0_Pfiii,@"STO_CUDA_ENTRY STV_DEFAULT"
_Z31sliding_window_attention_kernelPKfS0_S0_Pfiii:
.text._Z31sliding_window_attention_kernelPKfS0_S0_Pfiii:
[----:B------:R-:W0:Y:S01]  /*0000*/  LDC R1, c[0x0][0x37c] ;  /* 0x0000df00ff017b82 */ /* 0x000e220000000800 */
[----:B------:R-:W1:Y:S07]  /*0010*/  S2R R3, SR_TID.X ;  /* 0x0000000000037919 */ /* 0x000e6e0000002100 */
[----:B------:R-:W1:Y:S01]  /*0020*/  S2UR UR4, SR_CTAID.X ;  /* 0x00000000000479c3 */ /* 0x000e620000002500 */
[----:B0-----:R-:W-:-:S07]  /*0030*/  VIADD R1, R1, 0xfffffdf8 ;  /* 0xfffffdf801017836 */ /* 0x001fce0000000000 */
[----:B------:R-:W1:Y:S08]  /*0040*/  LDC R0, c[0x0][0x360] ;  /* 0x0000d800ff007b82 */ /* 0x000e700000000800 */
[----:B------:R-:W0:Y:S01]  /*0050*/  LDC R2, c[0x0][0x3a0] ;  /* 0x0000e800ff027b82 */ /* 0x000e220000000800 */
[----:B-1----:R-:W-:-:S05]  /*0060*/  IMAD R0, R0, UR4, R3 ;  /* 0x0000000400007c24 */ /* 0x002fca000f8e0203 */
[----:B0-----:R-:W-:-:S13]  /*0070*/  ISETP.GE.AND P0, PT, R0, R2, PT ;  /* 0x000000020000720c */ /* 0x001fda0003f06270 */
[----:B------:R-:W-:Y:S05]  /*0080*/  @P0 EXIT ;  /* 0x000000000000094d */ /* 0x000fea0003800000 */
[----:B------:R-:W0:Y:S01]  /*0090*/  LDCU UR4, c[0x0][0x3a8] ;  /* 0x00007500ff0477ac */ /* 0x000e220008000800 */
[----:B------:R-:W1:Y:S01]  /*00a0*/  LDC R9, c[0x0][0x3a4] ;  /* 0x0000e900ff097b82 */ /* 0x000e620000000800 */
[----:B------:R-:W-:Y:S01]  /*00b0*/  BSSY.RECONVERGENT B0, `(.L_x_0) ;  /* 0x00000f1000007945 */ /* 0x000fe20003800200 */
[----:B------:R-:W-:Y:S01]  /*00c0*/  HFMA2 R7, -RZ, RZ, -598.5, 40320 ;  /* 0xe0ad78ecff077431 */ /* 0x000fe200000001ff */
[----:B------:R-:W2:Y:S01]  /*00d0*/  LDCU.64 UR6, c[0x0][0x358] ;  /* 0x00006b00ff0677ac */ /* 0x000ea20008000a00 */
[----:B0-----:R-:W-:-:S05]  /*00e0*/  VIADD R5, R0, UR4 ;  /* 0x0000000400057c36 */ /* 0x001fca0008000000 */
[----:B------:R-:W-:Y:S02]  /*00f0*/  VIADDMNMX R5, R2, 0xffffffff, R5, PT ;  /* 0xffffffff02057846 */ /* 0x000fe40003800105 */
[C---:B------:R-:W-:Y:S01]  /*0100*/  VIADDMNMX R2, R0.reuse, -UR4, RZ, !PT ;  /* 0x8000000400027c46 */ /* 0x040fe2000f8001ff */
[----:B-1----:R-:W-:-:S03]  /*0110*/  IMAD R0, R0, R9, RZ ;  /* 0x0000000900007224 */ /* 0x002fc600078e02ff */
[----:B------:R-:W-:-:S13]  /*0120*/  ISETP.GE.AND P0, PT, R5, R2, PT ;  /* 0x000000020500720c */ /* 0x000fda0003f06270 */
[----:B--2---:R-:W-:Y:S05]  /*0130*/  @!P0 BRA `(.L_x_1) ;  /* 0x0000000c00a08947 */ /* 0x004fea0003800000 */
[----:B------:R-:W-:Y:S02]  /*0140*/  I2FP.F32.S32 R3, R9 ;  /* 0x0000000900037245 */ /* 0x000fe40000201400 */
[----:B------:R-:W-:Y:S02]  /*0150*/  ISETP.GE.AND P0, PT, R9, 0x1, PT ;  /* 0x000000010900780c */ /* 0x000fe40003f06270 */
[----:B------:R0:W1:Y:S01]  /*0160*/  MUFU.RSQ R6, R3 ;  /* 0x0000000300067308 */ /* 0x0000620000001400 */
[----:B------:R-:W-:-:S05]  /*0170*/  VIADD R4, R3, 0xf3000000 ;  /* 0xf300000003047836 */ /* 0x000fca0000000000 */
[----:B------:R-:W-:Y:S01]  /*0180*/  ISETP.GT.U32.AND P1, PT, R4, 0x727fffff, PT ;  /* 0x727fffff0400780c */ /* 0x000fe20003f24070 */
[----:B------:R-:W-:-:S12]  /*0190*/  IMAD.IADD R4, R5, 0x1, -R2 ;  /* 0x0000000105047824 */ /* 0x000fd800078e0a02 */
[----:B01----:R-:W-:Y:S05]  /*01a0*/  @!P1 BRA `(.L_x_2) ;  /* 0x00000000000c9947 */ /* 0x003fea0003800000 */
[----:B------:R-:W-:-:S07]  /*01b0*/  MOV R9, 0x1d0 ;  /* 0x000001d000097802 */ /* 0x000fce0000000f00 */
[----:B------:R-:W-:Y:S05]  /*01c0*/  CALL.REL.NOINC `($__internal_0_$__cuda_sm20_sqrt_rn_f32_slowpath) ;  /* 0x0000002000207944 */ /* 0x000fea0003c00000 */
[----:B------:R-:W-:Y:S05]  /*01d0*/  BRA `(.L_x_3) ;  /* 0x0000000000107947 */ /* 0x000fea0003800000 */
.L_x_2:
[----:B------:R-:W-:Y:S01]  /*01e0*/  FMUL.FTZ R12, R3, R6 ;  /* 0x00000006030c7220 */ /* 0x000fe20000410000 */
[----:B------:R-:W-:-:S03]  /*01f0*/  FMUL.FTZ R6, R6, 0.5 ;  /* 0x3f00000006067820 */ /* 0x000fc60000410000 */
[----:B------:R-:W-:-:S04]  /*0200*/  FFMA R3, -R12, R12, R3 ;  /* 0x0000000c0c037223 */ /* 0x000fc80000000103 */
[----:B------:R-:W-:-:S07]  /*0210*/  FFMA R12, R3, R6, R12 ;  /* 0x00000006030c7223 */ /* 0x000fce000000000c */
.L_x_3:
[----:B------:R-:W-:Y:S05]  /*0220*/  @!P0 BRA `(.L_x_4) ;  /* 0x0000000800448947 */ /* 0x000fea0003800000 */
[----:B------:R-:W0:Y:S01]  /*0230*/  LDC R4, c[0x0][0x3a4] ;  /* 0x0000e900ff047b82 */ /* 0x000e220000000800 */
[----:B------:R-:W-:Y:S01]  /*0240*/  BSSY.RECONVERGENT B1, `(.L_x_5) ;  /* 0x000008e000017945 */ /* 0x000fe20003800200 */
[----:B------:R-:W-:Y:S01]  /*0250*/  SHF.R.S32.HI R9, RZ, 0x1f, R0 ;  /* 0x0000001fff097819 */ /* 0x000fe20000011400 */
[----:B------:R-:W-:Y:S01]  /*0260*/  IMAD.MOV.U32 R8, RZ, RZ, RZ ;  /* 0x000000ffff087224 */ /* 0x000fe200078e00ff */
[----:B------:R-:W-:Y:S01]  /*0270*/  MOV R7, 0xe0ad78ec ;  /* 0xe0ad78ec00077802 */ /* 0x000fe20000000f00 */
[----:B------:R-:W-:Y:S01]  /*0280*/  IMAD.MOV.U32 R6, RZ, RZ, R2 ;  /* 0x000000ffff067224 */ /* 0x000fe200078e0002 */
[----:B0-----:R-:W-:-:S07]  /*0290*/  LOP3.LUT R4, R4, 0x7, RZ, 0xc0, !PT ;  /* 0x0000000704047812 */ /* 0x001fce00078ec0ff */
.L_x_14:
[----:B------:R-:W0:Y:S01]  /*02a0*/  LDC R19, c[0x0][0x3a4] ;  /* 0x0000e900ff137b82 */ /* 0x000e220000000800 */
[----:B------:R-:W-:Y:S02]  /*02b0*/  HFMA2 R13, -RZ, RZ, 0, 0 ;  /* 0x00000000ff0d7431 */ /* 0x000fe400000001ff */
[----:B------:R-:W-:Y:S01]  /*02c0*/  IMAD.MOV.U32 R18, RZ, RZ, RZ ;  /* 0x000000ffff127224 */ /* 0x000fe200078e00ff */
[----:B0-----:R-:W-:Y:S01]  /*02d0*/  ISETP.GE.U32.AND P0, PT, R19, 0x8, PT ;  /* 0x000000081300780c */ /* 0x001fe20003f06070 */
[----:B------:R-:W-:-:S12]  /*02e0*/  IMAD R3, R6, R19, RZ ;  /* 0x0000001306037224 */ /* 0x000fd800078e02ff */
[----:B------:R-:W-:Y:S05]  /*02f0*/  @!P0 BRA `(.L_x_6) ;  /* 0x0000000000988947 */ /* 0x000fea0003800000 */
[----:B------:R-:W-:Y:S01]  /*0300*/  IMAD.MOV.U32 R13, RZ, RZ, RZ ;  /* 0x000000ffff0d7224 */ /* 0x000fe200078e00ff */
[----:B------:R-:W-:Y:S02]  /*0310*/  MOV R17, RZ ;  /* 0x000000ff00117202 */ /* 0x000fe40000000f00 */
[----:B------:R-:W-:-:S07]  /*0320*/  LOP3.LUT R18, R19, 0x7ffffff8, RZ, 0xc0, !PT ;  /* 0x7ffffff813127812 */ /* 0x000fce00078ec0ff */
.L_x_7:
[----:B------:R-:W0:Y:S01]  /*0330*/  LDC.64 R14, c[0x0][0x388] ;  /* 0x0000e200ff0e7b82 */ /* 0x000e220000000a00 */
[----:B------:R-:W1:Y:S01]  /*0340*/  LDCU.64 UR4, c[0x0][0x380] ;  /* 0x00007000ff0477ac */ /* 0x000e620008000a00 */
[----:B------:R-:W-:Y:S01]  /*0350*/  IADD3 R16, P0, PT, R0, R17, RZ ;  /* 0x0000001100107210 */ /* 0x000fe20007f1e0ff */
[----:B------:R-:W-:-:S04]  /*0360*/  IMAD.IADD R11, R3, 0x1, R17 ;  /* 0x00000001030b7824 */ /* 0x000fc800078e0211 */
[----:B------:R-:W-:Y:S01]  /*0370*/  IMAD.X R21, RZ, RZ, R9, P0 ;  /* 0x000000ffff157224 */ /* 0x000fe200000e0609 */
[----:B-1----:R-:W-:Y:S01]  /*0380*/  LEA R10, P0, R16, UR4, 0x2 ;  /* 0x00000004100a7c11 */ /* 0x002fe2000f8010ff */
[----:B0-----:R-:W-:-:S03]  /*0390*/  IMAD.WIDE.U32 R14, R11, 0x4, R14 ;  /* 0x000000040b0e7825 */ /* 0x001fc600078e000e */
[----:B------:R-:W-:Y:S02]  /*03a0*/  LEA.HI.X R11, R16, UR5, R21, 0x2, P0 ;  /* 0x00000005100b7c11 */ /* 0x000fe400080f1415 */
[----:B------:R-:W2:Y:S04]  /*03b0*/  LDG.E R20, desc[UR6][R14.64] ;  /* 0x000000060e147981 */ /* 0x000ea8000c1e1900 */
[----:B------:R-:W2:Y:S04]  /*03c0*/  LDG.E R16, desc[UR6][R10.64] ;  /* 0x000000060a107981 */ /* 0x000ea8000c1e1900 */
[----:B------:R-:W3:Y:S04]  /*03d0*/  LDG.E R22, desc[UR6][R14.64+0x4] ;  /* 0x000004060e167981 */ /* 0x000ee8000c1e1900 */
[----:B------:R-:W3:Y:S04]  /*03e0*/  LDG.E R21, desc[UR6][R10.64+0x4] ;  /* 0x000004060a157981 */ /* 0x000ee8000c1e1900 */
[----:B------:R-:W4:Y:S04]  /*03f0*/  LDG.E R23, desc[UR6][R14.64+0x8] ;  /* 0x000008060e177981 */ /* 0x000f28000c1e1900 */
[----:B------:R-:W4:Y:S04]  /*0400*/  LDG.E R24, desc[UR6][R10.64+0x8] ;  /* 0x000008060a187981 */ /* 0x000f28000c1e1900 */
[----:B------:R-:W5:Y:S04]  /*0410*/  LDG.E R25, desc[UR6][R14.64+0x10] ;  /* 0x000010060e197981 */ /* 0x000f68000c1e1900 */
[----:B------:R-:W5:Y:S04]  /*0420*/  LDG.E R27, desc[UR6][R14.64+0x14] ;  /* 0x000014060e1b7981 */ /* 0x000f68000c1e1900 */
[----:B------:R-:W5:Y:S01]  /*0430*/  LDG.E R28, desc[UR6][R14.64+0x1c] ;  /* 0x00001c060e1c7981 */ /* 0x000f62000c1e1900 */
[----:B--2---:R-:W-:-:S03]  /*0440*/  FFMA R16, R16, R20, R13 ;  /* 0x0000001410107223 */ /* 0x004fc6000000000d */
[----:B------:R-:W2:Y:S04]  /*0450*/  LDG.E R13, desc[UR6][R10.64+0xc] ;  /* 0x00000c060a0d7981 */ /* 0x000ea8000c1e1900 */
[----:B------:R-:W5:Y:S01]  /*0460*/  LDG.E R20, desc[UR6][R10.64+0x18] ;  /* 0x000018060a147981 */ /* 0x000f62000c1e1900 */
[----:B---3--:R-:W-:-:S03]  /*0470*/  FFMA R21, R21, R22, R16 ;  /* 0x0000001615157223 */ /* 0x008fc60000000010 */
[----:B------:R-:W2:Y:S04]  /*0480*/  LDG.E R16, desc[UR6][R14.64+0xc] ;  /* 0x00000c060e107981 */ /* 0x000ea8000c1e1900 */
[----:B------:R-:W3:Y:S01]  /*0490*/  LDG.E R22, desc[UR6][R10.64+0x1c] ;  /* 0x00001c060a167981 */ /* 0x000ee2000c1e1900 */
[----:B----4-:R-:W-:-:S03]  /*04a0*/  FFMA R26, R24, R23, R21 ;  /* 0x00000017181a7223 */ /* 0x010fc60000000015 */
[----:B------:R-:W5:Y:S04]  /*04b0*/  LDG.E R24, desc[UR6][R10.64+0x10] ;  /* 0x000010060a187981 */ /* 0x000f68000c1e1900 */
[----:B------:R-:W4:Y:S04]  /*04c0*/  LDG.E R21, desc[UR6][R10.64+0x14] ;  /* 0x000014060a157981 */ /* 0x000f28000c1e1900 */
[----:B------:R-:W3:Y:S01]  /*04d0*/  LDG.E R23, desc[UR6][R14.64+0x18] ;  /* 0x000018060e177981 */ /* 0x000ee2000c1e1900 */
[----:B------:R-:W-:-:S04]  /*04e0*/  IADD3 R17, PT, PT, R17, 0x8, RZ ;  /* 0x0000000811117810 */ /* 0x000fc80007ffe0ff */
[----:B------:R-:W-:Y:S01]  /*04f0*/  ISETP.NE.AND P0, PT, R17, R18, PT ;  /* 0x000000121100720c */ /* 0x000fe20003f05270 */
[----:B--2---:R-:W-:-:S04]  /*0500*/  FFMA R13, R13, R16, R26 ;  /* 0x000000100d0d7223 */ /* 0x004fc8000000001a */
[----:B-----5:R-:W-:-:S04]  /*0510*/  FFMA R24, R24, R25, R13 ;  /* 0x0000001918187223 */ /* 0x020fc8000000000d */
[----:B----4-:R-:W-:-:S04]  /*0520*/  FFMA R21, R21, R27, R24 ;  /* 0x0000001b15157223 */ /* 0x010fc80000000018 */
[----:B---3--:R-:W-:-:S04]  /*0530*/  FFMA R21, R20, R23, R21 ;  /* 0x0000001714157223 */ /* 0x008fc80000000015 */
[----:B------:R-:W-:Y:S01]  /*0540*/  FFMA R13, R22, R28, R21 ;  /* 0x0000001c160d7223 */ /* 0x000fe20000000015 */
[----:B------:R-:W-:Y:S06]  /*0550*/  @P0 BRA `(.L_x_7) ;  /* 0xfffffffc00740947 */ /* 0x000fec000383ffff */
.L_x_6:
[----:B------:R-:W-:-:S13]  /*0560*/  ISETP.NE.AND P0, PT, R4, RZ, PT ;  /* 0x000000ff0400720c */ /* 0x000fda0003f05270 */
[----:B------:R-:W-:Y:S05]  /*0570*/  @!P0 BRA `(.L_x_8) ;  /* 0x0000000400048947 */ /* 0x000fea0003800000 */
[----:B------:R-:W-:Y:S01]  /*0580*/  VIADD R10, R4, 0xffffffff ;  /* 0xffffffff040a7836 */ /* 0x000fe20000000000 */
[----:B------:R-:W-:-:S04]  /*0590*/  LOP3.LUT P0, R23, R19, 0x3, RZ, 0xc0, !PT ;  /* 0x0000000313177812 */ /* 0x000fc8000780c0ff */
[----:B------:R-:W-:-:S13]  /*05a0*/  ISETP.GE.U32.AND P1, PT, R10, 0x3, PT ;  /* 0x000000030a00780c */ /* 0x000fda0003f26070 */
[----:B------:R-:W-:Y:S05]  /*05b0*/  @!P1 BRA `(.L_x_9) ;  /* 0x0000000000649947 */ /* 0x000fea0003800000 */
[----:B------:R-:W0:Y:S01]  /*05c0*/  LDC.64 R14, c[0x0][0x388] ;  /* 0x0000e200ff0e7b82 */ /* 0x000e220000000a00 */
[----:B------:R-:W1:Y:S01]  /*05d0*/  LDCU.128 UR8, c[0x0][0x380] ;  /* 0x00007000ff0877ac */ /* 0x000e620008000c00 */
[-C--:B------:R-:W-:Y:S01]  /*05e0*/  IADD3 R21, P3, PT, R0, R18.reuse, RZ ;  /* 0x0000001200157210 */ /* 0x080fe20007f7e0ff */
[C---:B------:R-:W-:Y:S01]  /*05f0*/  IMAD.IADD R11, R3.reuse, 0x1, R18 ;  /* 0x00000001030b7824 */ /* 0x040fe200078e0212 */
[----:B------:R-:W-:Y:S02]  /*0600*/  IADD3 R17, P2, PT, R3, R18, RZ ;  /* 0x0000001203117210 */ /* 0x000fe40007f5e0ff */
[----:B------:R-:W-:-:S03]  /*0610*/  IADD3.X R22, PT, PT, RZ, R9, RZ, P3, !PT ;  /* 0x00000009ff167210 */ /* 0x000fc60001ffe4ff */
[----:B------:R-:W-:Y:S01]  /*0620*/  IMAD.X R20, RZ, RZ, RZ, P2 ;  /* 0x000000ffff147224 */ /* 0x000fe200010e06ff */
[----:B-1----:R-:W-:Y:S02]  /*0630*/  LEA R10, P1, R21, UR8, 0x2 ;  /* 0x00000008150a7c11 */ /* 0x002fe4000f8210ff */
[----:B------:R-:W-:Y:S01]  /*0640*/  LEA R16, P3, R17, UR10, 0x2 ;  /* 0x0000000a11107c11 */ /* 0x000fe2000f8610ff */
[----:B0-----:R-:W-:Y:S01]  /*0650*/  IMAD.WIDE.U32 R14, R11, 0x4, R14 ;  /* 0x000000040b0e7825 */ /* 0x001fe200078e000e */
[----:B------:R-:W-:Y:S02]  /*0660*/  LEA.HI.X R11, R21, UR9, R22, 0x2, P1 ;  /* 0x00000009150b7c11 */ /* 0x000fe400088f1416 */
[----:B------:R-:W-:-:S03]  /*0670*/  LEA.HI.X R17, R17, UR11, R20, 0x2, P3 ;  /* 0x0000000b11117c11 */ /* 0x000fc600098f1414 */
[----:B------:R-:W2:Y:S04]  /*0680*/  LDG.E R14, desc[UR6][R14.64] ;  /* 0x000000060e0e7981 */ /* 0x000ea8000c1e1900 */
[----:B------:R-:W2:Y:S04]  /*0690*/  LDG.E R20, desc[UR6][R10.64] ;  /* 0x000000060a147981 */ /* 0x000ea8000c1e1900 */
[----:B------:R-:W3:Y:S04]  /*06a0*/  LDG.E R21, desc[UR6][R10.64+0x4] ;  /* 0x000004060a157981 */ /* 0x000ee8000c1e1900 */
[----:B------:R-:W3:Y:S04]  /*06b0*/  LDG.E R22, desc[UR6][R16.64+0x4] ;  /* 0x0000040610167981 */ /* 0x000ee8000c1e1900 */
[----:B------:R-:W4:Y:S04]  /*06c0*/  LDG.E R25, desc[UR6][R10.64+0x8] ;  /* 0x000008060a197981 */ /* 0x000f28000c1e1900 */
[----:B------:R-:W4:Y:S04]  /*06d0*/  LDG.E R24, desc[UR6][R16.64+0x8] ;  /* 0x0000080610187981 */ /* 0x000f28000c1e1900 */
[----:B------:R-:W5:Y:S04]  /*06e0*/  LDG.E R27, desc[UR6][R10.64+0xc] ;  /* 0x00000c060a1b7981 */ /* 0x000f68000c1e1900 */
[----:B------:R-:W5:Y:S01]  /*06f0*/  LDG.E R26, desc[UR6][R16.64+0xc] ;  /* 0x00000c06101a7981 */ /* 0x000f62000c1e1900 */
[----:B------:R-:W-:-:S02]  /*0700*/  VIADD R18, R18, 0x4 ;  /* 0x0000000412127836 */ /* 0x000fc40000000000 */
[----:B--2---:R-:W-:-:S04]  /*0710*/  FFMA R20, R20, R14, R13 ;  /* 0x0000000e14147223 */ /* 0x004fc8000000000d */
[----:B---3--:R-:W-:-:S04]  /*0720*/  FFMA R20, R21, R22, R20 ;  /* 0x0000001615147223 */ /* 0x008fc80000000014 */
[----:B----4-:R-:W-:-:S04]  /*0730*/  FFMA R20, R25, R24, R20 ;  /* 0x0000001819147223 */ /* 0x010fc80000000014 */
[----:B-----5:R-:W-:-:S07]  /*0740*/  FFMA R13, R27, R26, R20 ;  /* 0x0000001a1b0d7223 */ /* 0x020fce0000000014 */
.L_x_9:
[----:B------:R-:W-:Y:S05]  /*0750*/  @!P0 BRA `(.L_x_8) ;  /* 0x00000000008c8947 */ /* 0x000fea0003800000 */
[----:B------:R-:W-:Y:S02]  /*0760*/  ISETP.NE.AND P1, PT, R23, 0x1, PT ;  /* 0x000000011700780c */ /* 0x000fe40003f25270 */
[----:B------:R-:W-:-:S04]  /*0770*/  LOP3.LUT R19, R19, 0x1, RZ, 0xc0, !PT ;  /* 0x0000000113137812 */ /* 0x000fc800078ec0ff */
[----:B------:R-:W-:-:S07]  /*0780*/  ISETP.NE.U32.AND P0, PT, R19, 0x1, PT ;  /* 0x000000011300780c */ /* 0x000fce0003f05070 */
[----:B------:R-:W-:Y:S06]  /*0790*/  @!P1 BRA `(.L_x_10) ;  /* 0x00000000004c9947 */ /* 0x000fec0003800000 */
[----:B------:R-:W0:Y:S01]  /*07a0*/  LDC.64 R14, c[0x0][0x388] ;  /* 0x0000e200ff0e7b82 */ /* 0x000e220000000a00 */
[----:B------:R-:W1:Y:S01]  /*07b0*/  LDCU.128 UR8, c[0x0][0x380] ;  /* 0x00007000ff0877ac */ /* 0x000e620008000c00 */
[-C--:B------:R-:W-:Y:S02]  /*07c0*/  IADD3 R11, P3, PT, R0, R18.reuse, RZ ;  /* 0x00000012000b7210 */ /* 0x080fe40007f7e0ff */
[CC--:B------:R-:W-:Y:S02]  /*07d0*/  IADD3 R17, PT, PT, R3.reuse, R18.reuse, RZ ;  /* 0x0000001203117210 */ /* 0x0c0fe40007ffe0ff */
[----:B------:R-:W-:Y:S01]  /*07e0*/  IADD3 R19, P2, PT, R3, R18, RZ ;  /* 0x0000001203137210 */ /* 0x000fe20007f5e0ff */
[----:B------:R-:W-:-:S04]  /*07f0*/  IMAD.X R20, RZ, RZ, R9, P3 ;  /* 0x000000ffff147224 */ /* 0x000fc800018e0609 */
[----:B------:R-:W-:Y:S01]  /*0800*/  IMAD.X R22, RZ, RZ, RZ, P2 ;  /* 0x000000ffff167224 */ /* 0x000fe200010e06ff */
[----:B-1----:R-:W-:Y:S02]  /*0810*/  LEA R10, P1, R11, UR8, 0x2 ;  /* 0x000000080b0a7c11 */ /* 0x002fe4000f8210ff */
[----:B------:R-:W-:Y:S02]  /*0820*/  LEA R16, P3, R19, UR10, 0x2 ;  /* 0x0000000a13107c11 */ /* 0x000fe4000f8610ff */
[----:B------:R-:W-:Y:S01]  /*0830*/  LEA.HI.X R11, R11, UR9, R20, 0x2, P1 ;  /* 0x000000090b0b7c11 */ /* 0x000fe200088f1414 */
[----:B0-----:R-:W-:Y:S01]  /*0840*/  IMAD.WIDE.U32 R14, R17, 0x4, R14 ;  /* 0x00000004110e7825 */ /* 0x001fe200078e000e */
[----:B------:R-:W-:-:S03]  /*0850*/  LEA.HI.X R17, R19, UR11, R22, 0x2, P3 ;  /* 0x0000000b13117c11 */ /* 0x000fc600098f1416 */
[----:B------:R-:W2:Y:S04]  /*0860*/  LDG.E R20, desc[UR6][R10.64] ;  /* 0x000000060a147981 */ /* 0x000ea8000c1e1900 */
[----:B------:R-:W2:Y:S04]  /*0870*/  LDG.E R14, desc[UR6][R14.64] ;  /* 0x000000060e0e7981 */ /* 0x000ea8000c1e1900 */
[----:B------:R-:W3:Y:S04]  /*0880*/  LDG.E R22, desc[UR6][R10.64+0x4] ;  /* 0x000004060a167981 */ /* 0x000ee8000c1e1900 */
[----:B------:R-:W3:Y:S01]  /*0890*/  LDG.E R16, desc[UR6][R16.64+0x4] ;  /* 0x0000040610107981 */ /* 0x000ee2000c1e1900 */
[----:B------:R-:W-:Y:S01]  /*08a0*/  IADD3 R18, PT, PT, R18, 0x2, RZ ;  /* 0x0000000212127810 */ /* 0x000fe20007ffe0ff */
[----:B--2---:R-:W-:-:S04]  /*08b0*/  FFMA R13, R20, R14, R13 ;  /* 0x0000000e140d7223 */ /* 0x004fc8000000000d */
[----:B---3--:R-:W-:-:S07]  /*08c0*/  FFMA R13, R22, R16, R13 ;  /* 0x00000010160d7223 */ /* 0x008fce000000000d */
.L_x_10:
[----:B------:R-:W-:Y:S05]  /*08d0*/  @P0 BRA `(.L_x_8) ;  /* 0x00000000002c0947 */ /* 0x000fea0003800000 */
[----:B------:R-:W0:Y:S01]  /*08e0*/  LDC.64 R10, c[0x0][0x388] ;  /* 0x0000e200ff0a7b82 */ /* 0x000e220000000a00 */
[----:B------:R-:W1:Y:S01]  /*08f0*/  LDCU.64 UR4, c[0x0][0x380] ;  /* 0x00007000ff0477ac */ /* 0x000e620008000a00 */
[----:B------:R-:W-:Y:S01]  /*0900*/  IADD3 R15, P0, PT, R0, R18, RZ ;  /* 0x00000012000f7210 */ /* 0x000fe20007f1e0ff */
[----:B------:R-:W-:-:S04]  /*0910*/  IMAD.IADD R3, R3, 0x1, R18 ;  /* 0x0000000103037824 */ /* 0x000fc800078e0212 */
[----:B------:R-:W-:Y:S01]  /*0920*/  IMAD.X R16, RZ, RZ, R9, P0 ;  /* 0x000000ffff107224 */ /* 0x000fe200000e0609 */
[----:B-1----:R-:W-:-:S04]  /*0930*/  LEA R14, P0, R15, UR4, 0x2 ;  /* 0x000000040f0e7c11 */ /* 0x002fc8000f8010ff */
[----:B------:R-:W-:Y:S01]  /*0940*/  LEA.HI.X R15, R15, UR5, R16, 0x2, P0 ;  /* 0x000000050f0f7c11 */ /* 0x000fe200080f1410 */
[----:B0-----:R-:W-:-:S04]  /*0950*/  IMAD.WIDE.U32 R10, R3, 0x4, R10 ;  /* 0x00000004030a7825 */ /* 0x001fc800078e000a */
[----:B------:R-:W2:Y:S04]  /*0960*/  LDG.E R14, desc[UR6][R14.64] ;  /* 0x000000060e0e7981 */ /* 0x000ea8000c1e1900 */
[----:B------:R-:W2:Y:S02]  /*0970*/  LDG.E R10, desc[UR6][R10.64] ;  /* 0x000000060a0a7981 */ /* 0x000ea4000c1e1900 */
[----:B--2---:R-:W-:-:S07]  /*0980*/  FFMA R13, R14, R10, R13 ;  /* 0x0000000a0e0d7223 */ /* 0x004fce000000000d */
.L_x_8:
[----:B------:R-:W0:Y:S01]  /*0990*/  MUFU.RCP R3, R12 ;  /* 0x0000000c00037308 */ /* 0x000e220000001000 */
[----:B------:R-:W-:Y:S07]  /*09a0*/  BSSY.RECONVERGENT B2, `(.L_x_11) ;  /* 0x000000d000027945 */ /* 0x000fee0003800200 */
[----:B------:R-:W1:Y:S01]  /*09b0*/  FCHK P0, R13, R12 ;  /* 0x0000000c0d007302 */ /* 0x000e620000000000 */
[----:B0-----:R-:W-:-:S04]  /*09c0*/  FFMA R10, R3, -R12, 1 ;  /* 0x3f800000030a7423 */ /* 0x001fc8000000080c */
[----:B------:R-:W-:-:S04]  /*09d0*/  FFMA R3, R3, R10, R3 ;  /* 0x0000000a03037223 */ /* 0x000fc80000000003 */
[----:B------:R-:W-:-:S04]  /*09e0*/  FFMA R10, R3, R13, RZ ;  /* 0x0000000d030a7223 */ /* 0x000fc800000000ff */
[----:B------:R-:W-:-:S04]  /*09f0*/  FFMA R11, R10, -R12, R13 ;  /* 0x8000000c0a0b7223 */ /* 0x000fc8000000000d */
[----:B------:R-:W-:Y:S01]  /*0a00*/  FFMA R10, R3, R11, R10 ;  /* 0x0000000b030a7223 */ /* 0x000fe2000000000a */
[----:B-1----:R-:W-:Y:S06]  /*0a10*/  @!P0 BRA `(.L_x_12) ;  /* 0x0000000000148947 */ /* 0x002fec0003800000 */
[----:B------:R-:W-:Y:S01]  /*0a20*/  MOV R10, R13 ;  /* 0x0000000d000a7202 */ /* 0x000fe20000000f00 */
[----:B------:R-:W-:Y:S01]  /*0a30*/  IMAD.MOV.U32 R3, RZ, RZ, R12 ;  /* 0x000000ffff037224 */ /* 0x000fe200078e000c */
[----:B------:R-:W-:-:S07]  /*0a40*/  MOV R13, 0xa60 ;  /* 0x00000a60000d7802 */ /* 0x000fce0000000f00 */
[----:B------:R-:W-:Y:S05]  /*0a50*/  CALL.REL.NOINC `($__internal_1_$__cuda_sm3x_div_rn_noftz_f32_slowpath) ;  /* 0x00000018005c7944 */ /* 0x000fea0003c00000 */
[----:B------:R-:W-:-:S07]  /*0a60*/  IMAD.MOV.U32 R10, RZ, RZ, R14 ;  /* 0x000000ffff0a7224 */ /* 0x000fce00078e000e */
.L_x_12:
[----:B------:R-:W-:Y:S05]  /*0a70*/  BSYNC.RECONVERGENT B2 ;  /* 0x0000000000027941 */ /* 0x000fea0003800200 */
.L_x_11:
[----:B------:R-:W-:Y:S01]  /*0a80*/  LEA R3, R8, R1, 0x2 ;  /* 0x0000000108037211 */ /* 0x000fe200078e10ff */
[----:B------:R-:W-:Y:S01]  /*0a90*/  IMAD.IADD R11, R5, 0x1, -R2 ;  /* 0x00000001050b7824 */ /* 0x000fe200078e0a02 */
[----:B------:R-:W-:-:S03]  /*0aa0*/  FSETP.GT.AND P0, PT, R10, R7, PT ;  /* 0x000000070a00720b */ /* 0x000fc60003f04000 */
[----:B------:R0:W-:Y:S01]  /*0ab0*/  STL [R3], R10 ;  /* 0x0000000a03007387 */ /* 0x0001e20000100800 */
[----:B------:R-:W-:Y:S02]  /*0ac0*/  ISETP.NE.AND P1, PT, R8, R11, PT ;  /* 0x0000000b0800720c */ /* 0x000fe40003f25270 */
[----:B------:R-:W-:-:S11]  /*0ad0*/  FSEL R7, R10, R7, P0 ;  /* 0x000000070a077208 */ /* 0x000fd60000000000 */
[----:B0-----:R-:W-:Y:S05]  /*0ae0*/  @!P1 BRA `(.L_x_13) ;  /* 0x00000000000c9947 */ /* 0x001fea0003800000 */
[----:B------:R-:W-:Y:S01]  /*0af0*/  VIADD R6, R6, 0x1 ;  /* 0x0000000106067836 */ /* 0x000fe20000000000 */
[----:B------:R-:W-:Y:S01]  /*0b00*/  IADD3 R8, PT, PT, R8, 0x1, RZ ;  /* 0x0000000108087810 */ /* 0x000fe20007ffe0ff */
[----:B------:R-:W-:Y:S06]  /*0b10*/  BRA `(.L_x_14) ;  /* 0xfffffff400e07947 */ /* 0x000fec000383ffff */
.L_x_13:
[----:B------:R-:W-:Y:S05]  /*0b20*/  BSYNC.RECONVERGENT B1 ;  /* 0x0000000000017941 */ /* 0x000fea0003800200 */
.L_x_5:
[----:B------:R-:W-:Y:S05]  /*0b30*/  BRA `(.L_x_1) ;  /* 0x0000000400207947 */ /* 0x000fea0003800000 */
.L_x_4:
[----:B------:R-:W0:Y:S01]  /*0b40*/  MUFU.RCP R3, R12 ;  /* 0x0000000c00037308 */ /* 0x000e220000001000 */
[----:B------:R-:W-:Y:S07]  /*0b50*/  BSSY.RECONVERGENT B1, `(.L_x_15) ;  /* 0x000000d000017945 */ /* 0x000fee0003800200 */
[----:B------:R-:W1:Y:S01]  /*0b60*/  FCHK P0, RZ, R12 ;  /* 0x0000000cff007302 */ /* 0x000e620000000000 */
[----:B0-----:R-:W-:-:S04]  /*0b70*/  FFMA R6, R3, -R12, 1 ;  /* 0x3f80000003067423 */ /* 0x001fc8000000080c */
[----:B------:R-:W-:-:S04]  /*0b80*/  FFMA R6, R3, R6, R3 ;  /* 0x0000000603067223 */ /* 0x000fc80000000003 */
[----:B------:R-:W-:-:S04]  /*0b90*/  FFMA R3, RZ, R6, RZ ;  /* 0x00000006ff037223 */ /* 0x000fc800000000ff */
[----:B------:R-:W-:-:S04]  /*0ba0*/  FFMA R8, R3, -R12, RZ ;  /* 0x8000000c03087223 */ /* 0x000fc800000000ff */
[----:B------:R-:W-:Y:S01]  /*0bb0*/  FFMA R8, R6, R8, R3 ;  /* 0x0000000806087223 */ /* 0x000fe20000000003 */
[----:B-1----:R-:W-:Y:S06]  /*0bc0*/  @!P0 BRA `(.L_x_16) ;  /* 0x0000000000148947 */ /* 0x002fec0003800000 */
[----:B------:R-:W-:Y:S01]  /*0bd0*/  IMAD.MOV.U32 R3, RZ, RZ, R12 ;  /* 0x000000ffff037224 */ /* 0x000fe200078e000c */
[----:B------:R-:W-:Y:S01]  /*0be0*/  MOV R13, 0xc10 ;  /* 0x00000c10000d7802 */ /* 0x000fe20000000f00 */
[----:B------:R-:W-:-:S07]  /*0bf0*/  IMAD.MOV.U32 R10, RZ, RZ, RZ ;  /* 0x000000ffff0a7224 */ /* 0x000fce00078e00ff */
[----:B------:R-:W-:Y:S05]  /*0c00*/  CALL.REL.NOINC `($__internal_1_$__cuda_sm3x_div_rn_noftz_f32_slowpath) ;  /* 0x0000001400f07944 */ /* 0x000fea0003c00000 */
[----:B------:R-:W-:-:S07]  /*0c10*/  MOV R8, R14 ;  /* 0x0000000e00087202 */ /* 0x000fce0000000f00 */
.L_x_16:
[----:B------:R-:W-:Y:S05]  /*0c20*/  BSYNC.RECONVERGENT B1 ;  /* 0x0000000000017941 */ /* 0x000fea0003800200 */
.L_x_15:
[C---:B------:R-:W-:Y:S01]  /*0c30*/  ISETP.GE.U32.AND P0, PT, R4.reuse, 0x7, PT ;  /* 0x000000070400780c */ /* 0x040fe20003f06070 */
[----:B------:R-:W-:Y:S01]  /*0c40*/  VIADD R3, R4, 0x1 ;  /* 0x0000000104037836 */ /* 0x000fe20000000000 */
[----:B------:R-:W-:Y:S01]  /*0c50*/  BSSY.RECONVERGENT B1, `(.L_x_17) ;  /* 0x000001a000017945 */ /* 0x000fe20003800200 */
[----:B------:R-:W-:Y:S02]  /*0c60*/  HFMA2 R4, -RZ, RZ, 0, 0 ;  /* 0x00000000ff047431 */ /* 0x000fe400000001ff */
[----:B------:R-:W-:Y:S01]  /*0c70*/  IMAD.MOV.U32 R7, RZ, RZ, -0x1f528714 ;  /* 0xe0ad78ecff077424 */ /* 0x000fe200078e00ff */
[----:B------:R-:W-:-:S04]  /*0c80*/  LOP3.LUT R11, R3, 0x7, RZ, 0xc0, !PT ;  /* 0x00000007030b7812 */ /* 0x000fc800078ec0ff */
[----:B------:R-:W-:-:S03]  /*0c90*/  ISETP.NE.AND P2, PT, R11, RZ, PT ;  /* 0x000000ff0b00720c */ /* 0x000fc60003f45270 */
[----:B------:R-:W-:Y:S10]  /*0ca0*/  @!P0 BRA `(.L_x_18) ;  /* 0x0000000000508947 */ /* 0x000ff40003800000 */
[----:B------:R-:W-:Y:S01]  /*0cb0*/  LOP3.LUT R4, R3, 0xfffffff8, RZ, 0xc0, !PT ;  /* 0xfffffff803047812 */ /* 0x000fe200078ec0ff */
[----:B------:R-:W-:Y:S02]  /*0cc0*/  IMAD.MOV.U32 R7, RZ, RZ, -0x1f528714 ;  /* 0xe0ad78ecff077424 */ /* 0x000fe400078e00ff */
[----:B------:R-:W-:-:S07]  /*0cd0*/  IMAD.MOV.U32 R6, RZ, RZ, RZ ;  /* 0x000000ffff067224 */ /* 0x000fce00078e00ff */
.L_x_19:
[----:B0-----:R-:W-:Y:S01]  /*0ce0*/  LEA R10, R6, R1, 0x2 ;  /* 0x00000001060a7211 */ /* 0x001fe200078e10ff */
[--C-:B------:R-:W-:Y:S01]  /*0cf0*/  IMAD.MOV.U32 R12, RZ, RZ, R8.reuse ;  /* 0x000000ffff0c7224 */ /* 0x100fe200078e0008 */
[-C--:B------:R-:W-:Y:S01]  /*0d00*/  MOV R14, R8.reuse ;  /* 0x00000008000e7202 */ /* 0x080fe20000000f00 */
[--C-:B------:R-:W-:Y:S01]  /*0d10*/  IMAD.MOV.U32 R13, RZ, RZ, R8.reuse ;  /* 0x000000ffff0d7224 */ /* 0x100fe200078e0008 */
[----:B------:R-:W-:Y:S01]  /*0d20*/  MOV R17, R8 ;  /* 0x0000000800117202 */ /* 0x000fe20000000f00 */
[--C-:B------:R-:W-:Y:S01]  /*0d30*/  IMAD.MOV.U32 R15, RZ, RZ, R8.reuse ;  /* 0x000000ffff0f7224 */ /* 0x100fe200078e0008 */
[CC--:B------:R-:W-:Y:S01]  /*0d40*/  FSETP.GT.AND P0, PT, R8.reuse, R7.reuse, PT ;  /* 0x000000070800720b */ /* 0x0c0fe20003f04000 */
[--C-:B------:R-:W-:Y:S01]  /*0d50*/  IMAD.MOV.U32 R16, RZ, RZ, R8.reuse ;  /* 0x000000ffff107224 */ /* 0x100fe200078e0008 */
[----:B------:R0:W-:Y:S01]  /*0d60*/  STL.64 [R10+0x8], R12 ;  /* 0x0000080c0a007387 */ /* 0x0001e20000100a00 */
[----:B------:R-:W-:Y:S01]  /*0d70*/  IMAD.MOV.U32 R9, RZ, RZ, R8 ;  /* 0x000000ffff097224 */ /* 0x000fe200078e0008 */
[----:B------:R-:W-:Y:S01]  /*0d80*/  FSEL R7, R8, R7, P0 ;  /* 0x0000000708077208 */ /* 0x000fe20000000000 */
[----:B------:R-:W-:Y:S01]  /*0d90*/  VIADD R6, R6, 0x8 ;  /* 0x0000000806067836 */ /* 0x000fe20000000000 */
[----:B------:R0:W-:Y:S04]  /*0da0*/  STL.64 [R10+0x10], R14 ;  /* 0x0000100e0a007387 */ /* 0x0001e80000100a00 */
[----:B------:R0:W-:Y:S01]  /*0db0*/  STL.64 [R10+0x18], R16 ;  /* 0x000018100a007387 */ /* 0x0001e20000100a00 */
[----:B------:R-:W-:-:S03]  /*0dc0*/  ISETP.NE.AND P1, PT, R6, R4, PT ;  /* 0x000000040600720c */ /* 0x000fc60003f25270 */
[----:B------:R0:W-:Y:S10]  /*0dd0*/  STL.64 [R10], R8 ;  /* 0x000000080a007387 */ /* 0x0001f40000100a00 */
[----:B------:R-:W-:Y:S05]  /*0de0*/  @P1 BRA `(.L_x_19) ;  /* 0xfffffffc00bc1947 */ /* 0x000fea000383ffff */
.L_x_18:
[----:B------:R-:W-:Y:S05]  /*0df0*/  BSYNC.RECONVERGENT B1 ;  /* 0x0000000000017941 */ /* 0x000fea0003800200 */
.L_x_17:
[----:B------:R-:W-:Y:S05]  /*0e00*/  @!P2 BRA `(.L_x_1) ;  /* 0x00000000006ca947 */ /* 0x000fea0003800000 */
[----:B------:R-:W-:Y:S01]  /*0e10*/  ISETP.GE.U32.AND P1, PT, R11, 0x4, PT ;  /* 0x000000040b00780c */ /* 0x000fe20003f26070 */
[--C-:B------:R-:W-:Y:S01]  /*0e20*/  IMAD.MOV.U32 R11, RZ, RZ, R8.reuse ;  /* 0x000000ffff0b7224 */ /* 0x100fe200078e0008 */
[----:B0-----:R-:W-:Y:S01]  /*0e30*/  MOV R10, R8 ;  /* 0x00000008000a7202 */ /* 0x001fe20000000f00 */
[--C-:B------:R-:W-:Y:S01]  /*0e40*/  IMAD.MOV.U32 R12, RZ, RZ, R8.reuse ;  /* 0x000000ffff0c7224 */ /* 0x100fe200078e0008 */
[----:B------:R-:W-:Y:S01]  /*0e50*/  LOP3.LUT R6, R3, 0x3, RZ, 0xc0, !PT ;  /* 0x0000000303067812 */ /* 0x000fe200078ec0ff */
[----:B------:R-:W-:-:S03]  /*0e60*/  IMAD.MOV.U32 R13, RZ, RZ, R8 ;  /* 0x000000ffff0d7224 */ /* 0x000fc600078e0008 */
[----:B------:R-:W-:-:S05]  /*0e70*/  ISETP.NE.AND P2, PT, R6, RZ, PT ;  /* 0x000000ff0600720c */ /* 0x000fca0003f45270 */
[----:B------:R-:W-:Y:S02]  /*0e80*/  @P1 LEA R9, R4, R1, 0x2 ;  /* 0x0000000104091211 */ /* 0x000fe400078e10ff */
[-C--:B------:R-:W-:Y:S02]  /*0e90*/  @P1 FSETP.GT.AND P0, PT, R8, R7.reuse, PT ;  /* 0x000000070800120b */ /* 0x080fe40003f04000 */
[----:B------:R-:W-:Y:S01]  /*0ea0*/  @P1 IADD3 R4, PT, PT, R4, 0x4, RZ ;  /* 0x0000000404041810 */ /* 0x000fe20007ffe0ff */
[----:B------:R1:W-:Y:S01]  /*0eb0*/  @P1 STL.64 [R9], R10 ;  /* 0x0000000a09001387 */ /* 0x0003e20000100a00 */
[----:B------:R-:W-:-:S03]  /*0ec0*/  @P1 FSEL R7, R8, R7, P0 ;  /* 0x0000000708071208 */ /* 0x000fc60000000000 */
[----:B------:R1:W-:Y:S01]  /*0ed0*/  @P1 STL.64 [R9+0x8], R12 ;  /* 0x0000080c09001387 */ /* 0x0003e20000100a00 */
[----:B------:R-:W-:Y:S05]  /*0ee0*/  @!P2 BRA `(.L_x_1) ;  /* 0x000000000034a947 */ /* 0x000fea0003800000 */
[----:B------:R-:W-:Y:S01]  /*0ef0*/  ISETP.NE.AND P0, PT, R6, 0x1, PT ;  /* 0x000000010600780c */ /* 0x000fe20003f05270 */
[----:B-1----:R-:W-:Y:S01]  /*0f00*/  IMAD.MOV.U32 R9, RZ, RZ, R8 ;  /* 0x000000ffff097224 */ /* 0x002fe200078e0008 */
[----:B------:R-:W-:-:S04]  /*0f10*/  LOP3.LUT R3, R3, 0x1, RZ, 0xc0, !PT ;  /* 0x0000000103037812 */ /* 0x000fc800078ec0ff */
[----:B------:R-:W-:-:S07]  /*0f20*/  ISETP.NE.U32.AND P1, PT, R3, 0x1, PT ;  /* 0x000000010300780c */ /* 0x000fce0003f25070 */
[C---:B------:R-:W-:Y:S01]  /*0f30*/  @P0 IMAD R6, R4.reuse, 0x4, R1 ;  /* 0x0000000404060824 */ /* 0x040fe200078e0201 */
[----:B------:R-:W-:Y:S02]  /*0f40*/  @P0 IADD3 R4, PT, PT, R4, 0x2, RZ ;  /* 0x0000000204040810 */ /* 0x000fe40007ffe0ff */
[----:B------:R-:W-:Y:S02]  /*0f50*/  @P0 FSETP.GT.AND P2, PT, R8, R7, PT ;  /* 0x000000070800020b */ /* 0x000fe40003f44000 */
[----:B------:R2:W-:Y:S01]  /*0f60*/  @P0 STL.64 [R6], R8 ;  /* 0x0000000806000387 */ /* 0x0005e20000100a00 */
[----:B------:R-:W-:Y:S02]  /*0f70*/  @!P1 LEA R3, R4, R1, 0x2 ;  /* 0x0000000104039211 */ /* 0x000fe400078e10ff */
[----:B------:R-:W-:-:S03]  /*0f80*/  @P0 FSEL R7, R8, R7, P2 ;  /* 0x0000000708070208 */ /* 0x000fc60001000000 */
[----:B------:R2:W-:Y:S01]  /*0f90*/  @!P1 STL [R3], R8 ;  /* 0x0000000803009387 */ /* 0x0005e20000100800 */
[----:B------:R-:W-:-:S04]  /*0fa0*/  @!P1 FSETP.GT.AND P0, PT, R8, R7, PT ;  /* 0x000000070800920b */ /* 0x000fc80003f04000 */
[----:B------:R-:W-:-:S09]  /*0fb0*/  @!P1 FSEL R7, R8, R7, P0 ;  /* 0x0000000708079208 */ /* 0x000fd20000000000 */
.L_x_1:
[----:B------:R-:W-:Y:S05]  /*0fc0*/  BSYNC.RECONVERGENT B0 ;  /* 0x0000000000007941 */ /* 0x000fea0003800200 */
.L_x_0:
[----:B--2---:R-:W-:Y:S01]  /*0fd0*/  IMAD.IADD R6, R5, 0x1, -R2 ;  /* 0x0000000105067824 */ /* 0x004fe200078e0a02 */
[----:B------:R-:W-:Y:S01]  /*0fe0*/  BSSY.RECONVERGENT B0, `(.L_x_20) ;  /* 0x000005c000007945 */ /* 0x000fe20003800200 */
[----:B------:R-:W-:Y:S02]  /*0ff0*/  HFMA2 R3, -RZ, RZ, 0, 0 ;  /* 0x00000000ff037431 */ /* 0x000fe400000001ff */
[----:B------:R-:W-:Y:S01]  /*1000*/  VIADD R4, R1, 0x104 ;  /* 0x0000010401047836 */ /* 0x000fe20000000000 */
[----:B------:R-:W-:-:S13]  /*1010*/  ISETP.GE.AND P0, PT, R6, RZ, PT ;  /* 0x000000ff0600720c */ /* 0x000fda0003f06270 */
[----:B------:R-:W-:Y:S05]  /*1020*/  @!P0 BRA `(.L_x_21) ;  /* 0x00000004005c8947 */ /* 0x000fea0003800000 */
[C---:B------:R-:W-:Y:S01]  /*1030*/  ISETP.GE.U32.AND P0, PT, R6.reuse, 0x3, PT ;  /* 0x000000030600780c */ /* 0x040fe20003f06070 */
[----:B------:R-:W-:Y:S01]  /*1040*/  BSSY.RECONVERGENT B1, `(.L_x_22) ;  /* 0x0000040000017945 */ /* 0x000fe20003800200 */
[----:B01----:R-:W-:Y:S01]  /*1050*/  IADD3 R9, PT, PT, R6, 0x1, RZ ;  /* 0x0000000106097810 */ /* 0x003fe20007ffe0ff */
[----:B------:R-:W-:Y:S01]  /*1060*/  IMAD.MOV.U32 R3, RZ, RZ, RZ ;  /* 0x000000ffff037224 */ /* 0x000fe200078e00ff */
[----:B------:R-:W-:Y:S02]  /*1070*/  MOV R10, RZ ;  /* 0x000000ff000a7202 */ /* 0x000fe40000000f00 */
[----:B------:R-:W-:-:S04]  /*1080*/  LOP3.LUT R8, R9, 0x3, RZ, 0xc0, !PT ;  /* 0x0000000309087812 */ /* 0x000fc800078ec0ff */
[----:B------:R-:W-:-:S03]  /*1090*/  ISETP.NE.AND P1, PT, R8, RZ, PT ;  /* 0x000000ff0800720c */ /* 0x000fc60003f25270 */
[----:B------:R-:W-:Y:S10]  /*10a0*/  @!P0 BRA `(.L_x_23) ;  /* 0x0000000000e48947 */ /* 0x000ff40003800000 */
[----:B------:R-:W-:Y:S01]  /*10b0*/  LOP3.LUT R10, R9, 0xfffffffc, RZ, 0xc0, !PT ;  /* 0xfffffffc090a7812 */ /* 0x000fe200078ec0ff */
[----:B------:R-:W-:Y:S01]  /*10c0*/  IMAD.MOV.U32 R3, RZ, RZ, RZ ;  /* 0x000000ffff037224 */ /* 0x000fe200078e00ff */
[----:B------:R-:W-:-:S07]  /*10d0*/  MOV R11, RZ ;  /* 0x000000ff000b7202 */ /* 0x000fce0000000f00 */
.L_x_24:
[----:B0-----:R-:W-:-:S05]  /*10e0*/  IMAD R9, R11, 0x4, R1 ;  /* 0x000000040b097824 */ /* 0x001fca00078e0201 */
[----:B------:R-:W2:Y:S04]  /*10f0*/  LDL R14, [R9] ;  /* 0x00000000090e7983 */ /* 0x000ea80000100800 */
[----:B------:R-:W3:Y:S04]  /*1100*/  LDL R16, [R9+0x4] ;  /* 0x0000040009107983 */ /* 0x000ee80000100800 */
[----:B------:R-:W4:Y:S04]  /*1110*/  LDL R22, [R9+0x8] ;  /* 0x0000080009167983 */ /* 0x000f280000100800 */
[----:B------:R-:W5:Y:S01]  /*1120*/  LDL R18, [R9+0xc] ;  /* 0x00000c0009127983 */ /* 0x000f620000100800 */
[----:B------:R-:W-:-:S02]  /*1130*/  HFMA2 R12, -RZ, RZ, 0.96630859375, -0.0022525787353515625 ;  /* 0x3bbb989dff0c7431 */ /* 0x000fc400000001ff */
[----:B------:R-:W-:Y:S01]  /*1140*/  IMAD.MOV.U32 R13, RZ, RZ, 0x437c0000 ;  /* 0x437c0000ff0d7424 */ /* 0x000fe200078e00ff */
[----:B------:R-:W-:-:S04]  /*1150*/  IADD3 R11, PT, PT, R11, 0x4, RZ ;  /* 0x000000040b0b7810 */ /* 0x000fc80007ffe0ff */
[----:B------:R-:W-:Y:S01]  /*1160*/  ISETP.NE.AND P0, PT, R11, R10, PT ;  /* 0x0000000a0b00720c */ /* 0x000fe20003f05270 */
[----:B--2---:R-:W-:-:S04]  /*1170*/  FADD R19, R14, -R7 ;  /* 0x800000070e137221 */ /* 0x004fc80000000000 */
[----:B------:R-:W-:Y:S01]  /*1180*/  FFMA.SAT R14, R19, R12, 0.5 ;  /* 0x3f000000130e7423 */ /* 0x000fe2000000200c */
[----:B---3--:R-:W-:-:S03]  /*1190*/  FADD R17, R16, -R7 ;  /* 0x8000000710117221 */ /* 0x008fc60000000000 */
[-C--:B------:R-:W-:Y:S01]  /*11a0*/  FFMA.RM R14, R14, R13.reuse, 12582913 ;  /* 0x4b4000010e0e7423 */ /* 0x080fe2000000400d */
[-C--:B------:R-:W-:Y:S01]  /*11b0*/  FFMA.SAT R16, R17, R12.reuse, 0.5 ;  /* 0x3f00000011107423 */ /* 0x080fe2000000200c */
[----:B----4-:R-:W-:Y:S02]  /*11c0*/  FADD R15, R22, -R7 ;  /* 0x80000007160f7221 */ /* 0x010fe40000000000 */
[----:B------:R-:W-:Y:S01]  /*11d0*/  FADD R20, R14, -12583039 ;  /* 0xcb40007f0e147421 */ /* 0x000fe20000000000 */
[----:B------:R-:W-:Y:S01]  /*11e0*/  FFMA.RM R16, R16, R13, 12582913 ;  /* 0x4b40000110107423 */ /* 0x000fe2000000400d */
[----:B------:R-:W-:Y:S02]  /*11f0*/  FFMA.SAT R24, R15, R12, 0.5 ;  /* 0x3f0000000f187423 */ /* 0x000fe4000000200c */
[----:B------:R-:W-:Y:S01]  /*1200*/  FFMA R20, R19, 1.4426950216293334961, -R20 ;  /* 0x3fb8aa3b13147823 */ /* 0x000fe20000000814 */
[----:B------:R-:W-:-:S03]  /*1210*/  FADD R22, R16, -12583039 ;  /* 0xcb40007f10167421 */ /* 0x000fc60000000000 */
[----:B------:R-:W-:Y:S01]  /*1220*/  FFMA R20, R19, 1.925963033500011079e-08, R20 ;  /* 0x32a5706013147823 */ /* 0x000fe20000000014 */
[----:B-----5:R-:W-:Y:S01]  /*1230*/  FADD R19, R18, -R7 ;  /* 0x8000000712137221 */ /* 0x020fe20000000000 */
[-C--:B------:R-:W-:Y:S01]  /*1240*/  FFMA.RM R18, R24, R13.reuse, 12582913 ;  /* 0x4b40000118127423 */ /* 0x080fe2000000400d */
[----:B------:R-:W-:Y:S02]  /*1250*/  FFMA R22, R17, 1.4426950216293334961, -R22 ;  /* 0x3fb8aa3b11167823 */ /* 0x000fe40000000816 */
[----:B------:R-:W-:Y:S01]  /*1260*/  FFMA.SAT R26, R19, R12, 0.5 ;  /* 0x3f000000131a7423 */ /* 0x000fe2000000200c */
[----:B------:R-:W-:Y:S01]  /*1270*/  FADD R24, R18, -12583039 ;  /* 0xcb40007f12187421 */ /* 0x000fe20000000000 */
[----:B------:R-:W-:Y:S01]  /*1280*/  FFMA R12, R17, 1.925963033500011079e-08, R22 ;  /* 0x32a57060110c7823 */ /* 0x000fe20000000016 */
[----:B------:R-:W0:Y:S01]  /*1290*/  MUFU.EX2 R20, R20 ;  /* 0x0000001400147308 */ /* 0x000e220000000800 */
[----:B------:R-:W-:Y:S01]  /*12a0*/  FFMA.RM R13, R26, R13, 12582913 ;  /* 0x4b4000011a0d7423 */ /* 0x000fe2000000400d */
[----:B------:R-:W-:Y:S01]  /*12b0*/  FFMA R24, R15, 1.4426950216293334961, -R24 ;  /* 0x3fb8aa3b0f187823 */ /* 0x000fe20000000818 */
[----:B------:R-:W-:Y:S01]  /*12c0*/  SHF.L.U32 R18, R18, 0x17, RZ ;  /* 0x0000001712127819 */ /* 0x000fe200000006ff */
[----:B------:R-:W-:-:S02]  /*12d0*/  IMAD.SHL.U32 R17, R16, 0x800000, RZ ;  /* 0x0080000010117824 */ /* 0x000fc400078e00ff */
[----:B------:R-:W-:Y:S01]  /*12e0*/  FADD R22, R13, -12583039 ;  /* 0xcb40007f0d167421 */ /* 0x000fe20000000000 */
[----:B------:R-:W-:Y:S01]  /*12f0*/  FFMA R24, R15, 1.925963033500011079e-08, R24 ;  /* 0x32a570600f187823 */ /* 0x000fe20000000018 */
[----:B------:R-:W-:Y:S01]  /*1300*/  SHF.L.U32 R15, R14, 0x17, RZ ;  /* 0x000000170e0f7819 */ /* 0x000fe200000006ff */
[----:B------:R-:W1:Y:S01]  /*1310*/  MUFU.EX2 R12, R12 ;  /* 0x0000000c000c7308 */ /* 0x000e620000000800 */
[----:B------:R-:W-:Y:S01]  /*1320*/  FFMA R22, R19, 1.4426950216293334961, -R22 ;  /* 0x3fb8aa3b13167823 */ /* 0x000fe20000000816 */
[----:B------:R-:W-:-:S03]  /*1330*/  IMAD.SHL.U32 R13, R13, 0x800000, RZ ;  /* 0x008000000d0d7824 */ /* 0x000fc600078e00ff */
[----:B------:R-:W-:-:S03]  /*1340*/  FFMA R22, R19, 1.925963033500011079e-08, R22 ;  /* 0x32a5706013167823 */ /* 0x000fc60000000016 */
[----:B------:R-:W2:Y:S01]  /*1350*/  MUFU.EX2 R21, R24 ;  /* 0x0000001800157308 */ /* 0x000ea20000000800 */
[----:B0-----:R-:W-:-:S04]  /*1360*/  FMUL R20, R15, R20 ;  /* 0x000000140f147220 */ /* 0x001fc80000400000 */
[----:B------:R-:W-:Y:S01]  /*1370*/  FADD R3, R20, R3 ;  /* 0x0000000314037221 */ /* 0x000fe20000000000 */
[----:B------:R0:W-:Y:S02]  /*1380*/  STL [R9+0x104], R20 ;  /* 0x0001041409007387 */ /* 0x0001e40000100800 */
[----:B------:R-:W3:Y:S01]  /*1390*/  MUFU.EX2 R22, R22 ;  /* 0x0000001600167308 */ /* 0x000ee20000000800 */
[----:B-1----:R-:W-:-:S04]  /*13a0*/  FMUL R12, R17, R12 ;  /* 0x0000000c110c7220 */ /* 0x002fc80000400000 */
[----:B------:R-:W-:Y:S01]  /*13b0*/  FADD R3, R3, R12 ;  /* 0x0000000c03037221 */ /* 0x000fe20000000000 */
[----:B------:R0:W-:Y:S01]  /*13c0*/  STL [R9+0x108], R12 ;  /* 0x0001080c09007387 */ /* 0x0001e20000100800 */
[----:B--2---:R-:W-:-:S04]  /*13d0*/  FMUL R18, R18, R21 ;  /* 0x0000001512127220 */ /* 0x004fc80000400000 */
[----:B------:R-:W-:Y:S01]  /*13e0*/  FADD R3, R3, R18 ;  /* 0x0000001203037221 */ /* 0x000fe20000000000 */
[----:B------:R0:W-:Y:S01]  /*13f0*/  STL [R9+0x10c], R18 ;  /* 0x00010c1209007387 */ /* 0x0001e20000100800 */
[----:B---3--:R-:W-:-:S04]  /*1400*/  FMUL R14, R13, R22 ;  /* 0x000000160d0e7220 */ /* 0x008fc80000400000 */
[----:B------:R-:W-:Y:S01]  /*1410*/  FADD R3, R3, R14 ;  /* 0x0000000e03037221 */ /* 0x000fe20000000000 */
[----:B------:R0:W-:Y:S01]  /*1420*/  STL [R9+0x110], R14 ;  /* 0x0001100e09007387 */ /* 0x0001e20000100800 */
[----:B------:R-:W-:Y:S05]  /*1430*/  @P0 BRA `(.L_x_24) ;  /* 0xfffffffc00280947 */ /* 0x000fea000383ffff */
.L_x_23:
[----:B------:R-:W-:Y:S05]  /*1440*/  BSYNC.RECONVERGENT B1 ;  /* 0x0000000000017941 */ /* 0x000fea0003800200 */
.L_x_22:
[----:B------:R-:W-:Y:S05]  /*1450*/  @!P1 BRA `(.L_x_21) ;  /* 0x0000000000509947 */ /* 0x000fea0003800000 */
[----:B0-----:R-:W-:-:S07]  /*1460*/  IMAD.MOV.U32 R9, RZ, RZ, RZ ;  /* 0x000000ffff097224 */ /* 0x001fce00078e00ff */
.L_x_25:
[----:B--2---:R-:W-:-:S05]  /*1470*/  LEA R11, R10, R1, 0x2 ;  /* 0x000000010a0b7211 */ /* 0x004fca00078e10ff */
[----:B------:R-:W2:Y:S01]  /*1480*/  LDL R12, [R11] ;  /* 0x000000000b0c7983 */ /* 0x000ea20000100800 */
[----:B------:R-:W-:Y:S01]  /*1490*/  IMAD.MOV.U32 R13, RZ, RZ, 0x3bbb989d ;  /* 0x3bbb989dff0d7424 */ /* 0x000fe200078e00ff */
[----:B------:R-:W-:Y:S01]  /*14a0*/  MOV R14, 0x437c0000 ;  /* 0x437c0000000e7802 */ /* 0x000fe20000000f00 */
[----:B------:R-:W-:Y:S01]  /*14b0*/  VIADD R10, R10, 0x1 ;  /* 0x000000010a0a7836 */ /* 0x000fe20000000000 */
[----:B------:R-:W-:-:S04]  /*14c0*/  IADD3 R9, PT, PT, R9, 0x1, RZ ;  /* 0x0000000109097810 */ /* 0x000fc80007ffe0ff */
[----:B------:R-:W-:Y:S01]  /*14d0*/  ISETP.NE.AND P0, PT, R9, R8, PT ;  /* 0x000000080900720c */ /* 0x000fe20003f05270 */
[----:B--2---:R-:W-:-:S04]  /*14e0*/  FADD R12, R12, -R7 ;  /* 0x800000070c0c7221 */ /* 0x004fc80000000000 */
[----:B------:R-:W-:-:S04]  /*14f0*/  FFMA.SAT R13, R12, R13, 0.5 ;  /* 0x3f0000000c0d7423 */ /* 0x000fc8000000200d */
[----:B------:R-:W-:-:S04]  /*1500*/  FFMA.RM R13, R13, R14, 12582913 ;  /* 0x4b4000010d0d7423 */ /* 0x000fc8000000400e */
[C---:B------:R-:W-:Y:S01]  /*1510*/  FADD R15, R13.reuse, -12583039 ;  /* 0xcb40007f0d0f7421 */ /* 0x040fe20000000000 */
[----:B------:R-:W-:-:S03]  /*1520*/  IMAD.SHL.U32 R13, R13, 0x800000, RZ ;  /* 0x008000000d0d7824 */ /* 0x000fc600078e00ff */
[----:B------:R-:W-:-:S04]  /*1530*/  FFMA R15, R12, 1.4426950216293334961, -R15 ;  /* 0x3fb8aa3b0c0f7823 */ /* 0x000fc8000000080f */
[----:B------:R-:W-:-:S04]  /*1540*/  FFMA R15, R12, 1.925963033500011079e-08, R15 ;  /* 0x32a570600c0f7823 */ /* 0x000fc8000000000f */
[----:B------:R-:W0:Y:S02]  /*1550*/  MUFU.EX2 R12, R15 ;  /* 0x0000000f000c7308 */ /* 0x000e240000000800 */
[----:B0-----:R-:W-:-:S04]  /*1560*/  FMUL R12, R13, R12 ;  /* 0x0000000c0d0c7220 */ /* 0x001fc80000400000 */
[----:B------:R-:W-:Y:S01]  /*1570*/  FADD R3, R12, R3 ;  /* 0x000000030c037221 */ /* 0x000fe20000000000 */
[----:B------:R2:W-:Y:S01]  /*1580*/  STL [R11+0x104], R12 ;  /* 0x0001040c0b007387 */ /* 0x0005e20000100800 */
[----:B------:R-:W-:Y:S05]  /*1590*/  @P0 BRA `(.L_x_25) ;  /* 0xfffffffc00b40947 */ /* 0x000fea000383ffff */
.L_x_21:
[----:B------:R-:W-:Y:S05]  /*15a0*/  BSYNC.RECONVERGENT B0 ;  /* 0x0000000000007941 */ /* 0x000fea0003800200 */
.L_x_20:
[----:B------:R-:W3:Y:S02]  /*15b0*/  LDC R7, c[0x0][0x3a4] ;  /* 0x0000e900ff077b82 */ /* 0x000ee40000000800 */
[----:B---3--:R-:W-:-:S13]  /*15c0*/  ISETP.GE.AND P0, PT, R7, 0x1, PT ;  /* 0x000000010700780c */ /* 0x008fda0003f06270 */
[----:B------:R-:W-:Y:S05]  /*15d0*/  @!P0 BRA `(.L_x_26) ;  /* 0x0000000000c08947 */ /* 0x000fea0003800000 */
[C---:B------:R-:W-:Y:S01]  /*15e0*/  ISETP.GE.U32.AND P1, PT, R7.reuse, 0x8, PT ;  /* 0x000000080700780c */ /* 0x040fe20003f26070 */
[----:B0-----:R-:W-:Y:S01]  /*15f0*/  HFMA2 R15, -RZ, RZ, 0, 0 ;  /* 0x00000000ff0f7431 */ /* 0x001fe200000001ff */
[----:B-12---:R-:W-:-:S04]  /*1600*/  LOP3.LUT R12, R7, 0x7, RZ, 0xc0, !PT ;  /* 0x00000007070c7812 */ /* 0x006fc800078ec0ff */
[----:B------:R-:W-:-:S07]  /*1610*/  ISETP.NE.AND P2, PT, R12, RZ, PT ;  /* 0x000000ff0c00720c */ /* 0x000fce0003f45270 */
[----:B------:R-:W-:Y:S06]  /*1620*/  @!P1 BRA `(.L_x_27) ;  /* 0x0000000000409947 */ /* 0x000fec0003800000 */
[----:B------:R-:W0:Y:S01]  /*1630*/  LDC.64 R10, c[0x0][0x398] ;  /* 0x0000e600ff0a7b82 */ /* 0x000e220000000a00 */
[----:B------:R-:W-:Y:S01]  /*1640*/  LOP3.LUT R15, R7, 0x7ffffff8, RZ, 0xc0, !PT ;  /* 0x7ffffff8070f7812 */ /* 0x000fe200078ec0ff */
[----:B------:R-:W-:-:S06]  /*1650*/  UMOV UR4, URZ ;  /* 0x000000ff00047c82 */ /* 0x000fcc0008000000 */
.L_x_28:
[----:B-1----:R-:W-:Y:S01]  /*1660*/  VIADD R9, R0, UR4 ;  /* 0x0000000400097c36 */ /* 0x002fe20008000000 */
[----:B------:R-:W-:-:S03]  /*1670*/  UIADD3 UR4, UPT, UPT, UR4, 0x8, URZ ;  /* 0x0000000804047890 */ /* 0x000fc6000fffe0ff */
[----:B0-----:R-:W-:-:S03]  /*1680*/  IMAD.WIDE R8, R9, 0x4, R10 ;  /* 0x0000000409087825 */ /* 0x001fc600078e020a */
[----:B------:R-:W-:Y:S02]  /*1690*/  ISETP.NE.AND P1, PT, R15, UR4, PT ;  /* 0x000000040f007c0c */ /* 0x000fe4000bf25270 */
[----:B------:R1:W-:Y:S04]  /*16a0*/  STG.E desc[UR6][R8.64], RZ ;  /* 0x000000ff08007986 */ /* 0x0003e8000c101906 */
[----:B------:R1:W-:Y:S04]  /*16b0*/  STG.E desc[UR6][R8.64+0x4], RZ ;  /* 0x000004ff08007986 */ /* 0x0003e8000c101906 */
[----:B------:R1:W-:Y:S04]  /*16c0*/  STG.E desc[UR6][R8.64+0x8], RZ ;  /* 0x000008ff08007986 */ /* 0x0003e8000c101906 */
[----:B------:R1:W-:Y:S04]  /*16d0*/  STG.E desc[UR6][R8.64+0xc], RZ ;  /* 0x00000cff08007986 */ /* 0x0003e8000c101906 */
[----:B------:R1:W-:Y:S04]  /*16e0*/  STG.E desc[UR6][R8.64+0x10], RZ ;  /* 0x000010ff08007986 */ /* 0x0003e8000c101906 */
[----:B------:R1:W-:Y:S04]  /*16f0*/  STG.E desc[UR6][R8.64+0x14], RZ ;  /* 0x000014ff08007986 */ /* 0x0003e8000c101906 */
[----:B------:R1:W-:Y:S04]  /*1700*/  STG.E desc[UR6][R8.64+0x18], RZ ;  /* 0x000018ff08007986 */ /* 0x0003e8000c101906 */
[----:B------:R1:W-:Y:S01]  /*1710*/  STG.E desc[UR6][R8.64+0x1c], RZ ;  /* 0x00001cff08007986 */ /* 0x0003e2000c101906 */
[----:B------:R-:W-:Y:S05]  /*1720*/  @P1 BRA `(.L_x_28) ;  /* 0xfffffffc00cc1947 */ /* 0x000fea000383ffff */
.L_x_27:
[----:B------:R-:W-:Y:S05]  /*1730*/  @!P2 BRA `(.L_x_26) ;  /* 0x000000000068a947 */ /* 0x000fea0003800000 */
[----:B------:R-:W-:Y:S02]  /*1740*/  ISETP.GE.U32.AND P1, PT, R12, 0x4, PT ;  /* 0x000000040c00780c */ /* 0x000fe40003f26070 */
[----:B------:R-:W-:-:S04]  /*1750*/  LOP3.LUT R10, R7, 0x3, RZ, 0xc0, !PT ;  /* 0x00000003070a7812 */ /* 0x000fc800078ec0ff */
[----:B------:R-:W-:-:S07]  /*1760*/  ISETP.NE.AND P2, PT, R10, RZ, PT ;  /* 0x000000ff0a00720c */ /* 0x000fce0003f45270 */
[----:B------:R-:W-:Y:S06]  /*1770*/  @!P1 BRA `(.L_x_29) ;  /* 0x0000000000209947 */ /* 0x000fec0003800000 */
[----:B-1----:R-:W0:Y:S01]  /*1780*/  LDC.64 R8, c[0x0][0x398] ;  /* 0x0000e600ff087b82 */ /* 0x002e220000000a00 */
[----:B------:R-:W-:Y:S01]  /*1790*/  IADD3 R11, PT, PT, R0, R15, RZ ;  /* 0x0000000f000b7210 */ /* 0x000fe20007ffe0ff */
[----:B------:R-:W-:-:S04]  /*17a0*/  VIADD R15, R15, 0x4 ;  /* 0x000000040f0f7836 */ /* 0x000fc80000000000 */
[----:B0-----:R-:W-:-:S05]  /*17b0*/  IMAD.WIDE R8, R11, 0x4, R8 ;  /* 0x000000040b087825 */ /* 0x001fca00078e0208 */
[----:B------:R0:W-:Y:S04]  /*17c0*/  STG.E desc[UR6][R8.64], RZ ;  /* 0x000000ff08007986 */ /* 0x0001e8000c101906 */
[----:B------:R0:W-:Y:S04]  /*17d0*/  STG.E desc[UR6][R8.64+0x4], RZ ;  /* 0x000004ff08007986 */ /* 0x0001e8000c101906 */
[----:B------:R0:W-:Y:S04]  /*17e0*/  STG.E desc[UR6][R8.64+0x8], RZ ;  /* 0x000008ff08007986 */ /* 0x0001e8000c101906 */
[----:B------:R0:W-:Y:S02]  /*17f0*/  STG.E desc[UR6][R8.64+0xc], RZ ;  /* 0x00000cff08007986 */ /* 0x0001e4000c101906 */
.L_x_29:
[----:B------:R-:W-:Y:S05]  /*1800*/  @!P2 BRA `(.L_x_26) ;  /* 0x000000000034a947 */ /* 0x000fea0003800000 */
[----:B01----:R-:W-:Y:S02]  /*1810*/  LOP3.LUT R8, R7, 0x1, RZ, 0xc0, !PT ;  /* 0x0000000107087812 */ /* 0x003fe400078ec0ff */
[----:B------:R-:W-:Y:S02]  /*1820*/  ISETP.NE.AND P1, PT, R10, 0x1, PT ;  /* 0x000000010a00780c */ /* 0x000fe40003f25270 */
[----:B------:R-:W-:-:S11]  /*1830*/  ISETP.NE.U32.AND P2, PT, R8, 0x1, PT ;  /* 0x000000010800780c */ /* 0x000fd60003f45070 */
[----:B------:R-:W0:Y:S01]  /*1840*/  @P1 LDC.64 R8, c[0x0][0x398] ;  /* 0x0000e600ff081b82 */ /* 0x000e220000000a00 */
[----:B------:R-:W-:Y:S01]  /*1850*/  @P1 IADD3 R11, PT, PT, R0, R15, RZ ;  /* 0x0000000f000b1210 */ /* 0x000fe20007ffe0ff */
[----:B------:R-:W-:-:S05]  /*1860*/  @P1 VIADD R15, R15, 0x2 ;  /* 0x000000020f0f1836 */ /* 0x000fca0000000000 */
[----:B------:R-:W-:Y:S01]  /*1870*/  @!P2 IADD3 R15, PT, PT, R0, R15, RZ ;  /* 0x0000000f000fa210 */ /* 0x000fe20007ffe0ff */
[----:B------:R-:W1:Y:S01]  /*1880*/  @!P2 LDC.64 R12, c[0x0][0x398] ;  /* 0x0000e600ff0cab82 */ /* 0x000e620000000a00 */
[----:B0-----:R-:W-:-:S05]  /*1890*/  @P1 IMAD.WIDE R10, R11, 0x4, R8 ;  /* 0x000000040b0a1825 */ /* 0x001fca00078e0208 */
[----:B------:R3:W-:Y:S01]  /*18a0*/  @P1 STG.E desc[UR6][R10.64], RZ ;  /* 0x000000ff0a001986 */ /* 0x0007e2000c101906 */
[----:B-1----:R-:W-:-:S03]  /*18b0*/  @!P2 IMAD.WIDE R8, R15, 0x4, R12 ;  /* 0x000000040f08a825 */ /* 0x002fc600078e020c */
[----:B------:R3:W-:Y:S04]  /*18c0*/  @P1 STG.E desc[UR6][R10.64+0x4], RZ ;  /* 0x000004ff0a001986 */ /* 0x0007e8000c101906 */
[----:B------:R3:W-:Y:S02]  /*18d0*/  @!P2 STG.E desc[UR6][R8.64], RZ ;  /* 0x000000ff0800a986 */ /* 0x0007e4000c101906 */
.L_x_26:
[----:B------:R-:W-:-:S13]  /*18e0*/  ISETP.LT.OR P0, PT, R5, R2, !P0 ;  /* 0x000000020500720c */ /* 0x000fda0004701670 */
[----:B------:R-:W-:Y:S05]  /*18f0*/  @P0 EXIT ;  /* 0x000000000000094d */ /* 0x000fea0003800000 */
[C---:B------:R-:W-:Y:S01]  /*1900*/  LOP3.LUT R5, R7.reuse, 0x7ffffff8, RZ, 0xc0, !PT ;  /* 0x7ffffff807057812 */ /* 0x040fe200078ec0ff */
[----:B------:R-:W-:Y:S01]  /*1910*/  VIADD R6, R6, 0x1 ;  /* 0x0000000106067836 */ /* 0x000fe20000000000 */
[----:B------:R-:W-:Y:S02]  /*1920*/  LOP3.LUT R7, R7, 0x7, RZ, 0xc0, !PT ;  /* 0x0000000707077812 */ /* 0x000fe400078ec0ff */
[----:B01-3--:R-:W-:Y:S01]  /*1930*/  MOV R9, RZ ;  /* 0x000000ff00097202 */ /* 0x00bfe20000000f00 */
[----:B------:R-:W-:-:S07]  /*1940*/  IMAD.MOV R8, RZ, RZ, -R5 ;  /* 0x000000ffff087224 */ /* 0x000fce00078e0a05 */
.L_x_36:
[----:B012---:R-:W-:Y:S01]  /*1950*/  LEA R12, R9, R4, 0x2 ;  /* 0x00000004090c7211 */ /* 0x007fe200078e10ff */
[----:B------:R-:W0:Y:S01]  /*1960*/  MUFU.RCP R10, R3 ;  /* 0x00000003000a7308 */ /* 0x000e220000001000 */
[----:B------:R-:W1:Y:S04]  /*1970*/  LDCU UR4, c[0x0][0x3a4] ;  /* 0x00007480ff0477ac */ /* 0x000e680008000800 */
[----:B------:R-:W2:Y:S01]  /*1980*/  LDL R12, [R12] ;  /* 0x000000000c0c7983 */ /* 0x000ea20000100800 */
[----:B------:R-:W-:Y:S01]  /*1990*/  BSSY.RECONVERGENT B0, `(.L_x_30) ;  /* 0x000000d000007945 */ /* 0x000fe20003800200 */
[----:B0-----:R-:W-:Y:S01]  /*19a0*/  FFMA R11, R10, -R3, 1 ;  /* 0x3f8000000a0b7423 */ /* 0x001fe20000000803 */
[----:B-1----:R-:W-:-:S03]  /*19b0*/  UISETP.GE.U32.AND UP0, UPT, UR4, 0x8, UPT ;  /* 0x000000080400788c */ /* 0x002fc6000bf06070 */
[----:B------:R-:W-:Y:S01]  /*19c0*/  FFMA R11, R10, R11, R10 ;  /* 0x0000000b0a0b7223 */ /* 0x000fe2000000000a */
[----:B--2---:R-:W0:Y:S03]  /*19d0*/  FCHK P0, R12, R3 ;  /* 0x000000030c007302 */ /* 0x004e260000000000 */
[----:B------:R-:W-:-:S04]  /*19e0*/  FFMA R10, R12, R11, RZ ;  /* 0x0000000b0c0a7223 */ /* 0x000fc800000000ff */
[----:B------:R-:W-:-:S04]  /*19f0*/  FFMA R13, R10, -R3, R12 ;  /* 0x800000030a0d7223 */ /* 0x000fc8000000000c */
[----:B------:R-:W-:Y:S01]  /*1a00*/  FFMA R10, R11, R13, R10 ;  /* 0x0000000d0b0a7223 */ /* 0x000fe2000000000a */
[----:B0-----:R-:W-:Y:S06]  /*1a10*/  @!P0 BRA `(.L_x_31) ;  /* 0x0000000000108947 */ /* 0x001fec0003800000 */
[----:B------:R-:W-:Y:S01]  /*1a20*/  IMAD.MOV.U32 R10, RZ, RZ, R12 ;  /* 0x000000ffff0a7224 */ /* 0x000fe200078e000c */
[----:B------:R-:W-:-:S07]  /*1a30*/  MOV R13, 0x1a50 ;  /* 0x00001a50000d7802 */ /* 0x000fce0000000f00 */
[----:B------:R-:W-:Y:S05]  /*1a40*/  CALL.REL.NOINC `($__internal_1_$__cuda_sm3x_div_rn_noftz_f32_slowpath) ;  /* 0x0000000800607944 */ /* 0x000fea0003c00000 */
[----:B------:R-:W-:-:S07]  /*1a50*/  MOV R10, R14 ;  /* 0x0000000e000a7202 */ /* 0x000fce0000000f00 */
.L_x_31:
[----:B------:R-:W-:Y:S05]  /*1a60*/  BSYNC.RECONVERGENT B0 ;  /* 0x0000000000007941 */ /* 0x000fea0003800200 */
.L_x_30:
[----:B------:R-:W0:Y:S01]  /*1a70*/  LDC R11, c[0x0][0x3a4] ;  /* 0x0000e900ff0b7b82 */ /* 0x000e220000000800 */
[----:B------:R-:W-:Y:S02]  /*1a80*/  IMAD.MOV.U32 R21, RZ, RZ, RZ ;  /* 0x000000ffff157224 */ /* 0x000fe400078e00ff */
[----:B0-----:R-:W-:Y:S01]  /*1a90*/  IMAD R20, R2, R11, RZ ;  /* 0x0000000b02147224 */ /* 0x001fe200078e02ff */
[----:B------:R-:W-:Y:S06]  /*1aa0*/  BRA.U !UP0, `(.L_x_32) ;  /* 0x0000000108c47547 */ /* 0x000fec000b800000 */
[----:B------:R-:W0:Y:S01]  /*1ab0*/  LDC.64 R12, c[0x0][0x390] ;  /* 0x0000e400ff0c7b82 */ /* 0x000e220000000a00 */
[----:B------:R-:W-:Y:S01]  /*1ac0*/  MOV R17, R0 ;  /* 0x0000000000117202 */ /* 0x000fe20000000f00 */
[----:B------:R-:W-:Y:S02]  /*1ad0*/  IMAD.MOV.U32 R16, RZ, RZ, R8 ;  /* 0x000000ffff107224 */ /* 0x000fe400078e0008 */
[----:B0-----:R-:W-:-:S03]  /*1ae0*/  IMAD.WIDE.U32 R12, R20, 0x4, R12 ;  /* 0x00000004140c7825 */ /* 0x001fc600078e000c */
[----:B------:R-:W-:-:S04]  /*1af0*/  IADD3 R18, P0, PT, R12, 0x10, RZ ;  /* 0x000000100c127810 */ /* 0x000fc80007f1e0ff */
[----:B------:R-:W-:-:S09]  /*1b00*/  IADD3.X R19, PT, PT, RZ, R13, RZ, P0, !PT ;  /* 0x0000000dff137210 */ /* 0x000fd200007fe4ff */
.L_x_33:
[----:B-1----:R-:W0:Y:S01]  /*1b10*/  LDC.64 R12, c[0x0][0x398] ;  /* 0x0000e600ff0c7b82 */ /* 0x002e220000000a00 */
[----:B------:R-:W-:Y:S01]  /*1b20*/  IMAD.MOV.U32 R14, RZ, RZ, R18 ;  /* 0x000000ffff0e7224 */ /* 0x000fe200078e0012 */
[----:B------:R-:W-:-:S05]  /*1b30*/  MOV R15, R19 ;  /* 0x00000013000f7202 */ /* 0x000fca0000000f00 */
[----:B------:R-:W2:Y:S01]  /*1b40*/  LDG.E R19, desc[UR6][R14.64+-0x10] ;  /* 0xfffff0060e137981 */ /* 0x000ea2000c1e1900 */
[----:B0-----:R-:W-:-:S05]  /*1b50*/  IMAD.WIDE R12, R17, 0x4, R12 ;  /* 0x00000004110c7825 */ /* 0x001fca00078e020c */
[----:B------:R-:W2:Y:S02]  /*1b60*/  LDG.E R18, desc[UR6][R12.64] ;  /* 0x000000060c127981 */ /* 0x000ea4000c1e1900 */
[-C--:B--2---:R-:W-:Y:S02]  /*1b70*/  FFMA R19, R19, R10.reuse, R18 ;  /* 0x0000000a13137223 */ /* 0x084fe40000000012 */
[----:B------:R-:W2:Y:S04]  /*1b80*/  LDG.E R18, desc[UR6][R12.64+0x4] ;  /* 0x000004060c127981 */ /* 0x000ea8000c1e1900 */
[----:B------:R0:W-:Y:S04]  /*1b90*/  STG.E desc[UR6][R12.64], R19 ;  /* 0x000000130c007986 */ /* 0x0001e8000c101906 */
[----:B------:R-:W2:Y:S02]  /*1ba0*/  LDG.E R21, desc[UR6][R14.64+-0xc] ;  /* 0xfffff4060e157981 */ /* 0x000ea4000c1e1900 */
[----:B--2---:R-:W-:-:S02]  /*1bb0*/  FFMA R21, R21, R10, R18 ;  /* 0x0000000a15157223 */ /* 0x004fc40000000012 */
        /* <DEDUP_REMOVED lines=10> */
[----:B0-----:R-:W2:Y:S02]  /*1c60*/  LDG.E R19, desc[UR6][R14.64] ;  /* 0x000000060e137981 */ /* 0x001ea4000c1e1900 */
[----:B--2---:R-:W-:-:S02]  /*1c70*/  FFMA R19, R19, R10, R18 ;  /* 0x0000000a13137223 */ /* 0x004fc40000000012 */
[----:B------:R-:W2:Y:S04]  /*1c80*/  LDG.E R18, desc[UR6][R12.64+0x14] ;  /* 0x000014060c127981 */ /* 0x000ea8000c1e1900 */
[----:B------:R0:W-:Y:S04]  /*1c90*/  STG.E desc[UR6][R12.64+0x10], R19 ;  /* 0x000010130c007986 */ /* 0x0001e8000c101906 */
[----:B-1----:R-:W2:Y:S02]  /*1ca0*/  LDG.E R21, desc[UR6][R14.64+0x4] ;  /* 0x000004060e157981 */ /* 0x002ea4000c1e1900 */
[----:B--2---:R-:W-:-:S02]  /*1cb0*/  FFMA R21, R21, R10, R18 ;  /* 0x0000000a15157223 */ /* 0x004fc40000000012 */
[----:B------:R-:W2:Y:S04]  /*1cc0*/  LDG.E R18, desc[UR6][R12.64+0x18] ;  /* 0x000018060c127981 */ /* 0x000ea8000c1e1900 */
[----:B------:R1:W-:Y:S04]  /*1cd0*/  STG.E desc[UR6][R12.64+0x14], R21 ;  /* 0x000014150c007986 */ /* 0x0003e8000c101906 */
[----:B---3--:R-:W2:Y:S02]  /*1ce0*/  LDG.E R23, desc[UR6][R14.64+0x8] ;  /* 0x000008060e177981 */ /* 0x008ea4000c1e1900 */
[----:B--2---:R-:W-:-:S02]  /*1cf0*/  FFMA R23, R23, R10, R18 ;  /* 0x0000000a17177223 */ /* 0x004fc40000000012 */
[----:B------:R-:W2:Y:S04]  /*1d00*/  LDG.E R18, desc[UR6][R12.64+0x1c] ;  /* 0x00001c060c127981 */ /* 0x000ea8000c1e1900 */
[----:B------:R1:W-:Y:S04]  /*1d10*/  STG.E desc[UR6][R12.64+0x18], R23 ;  /* 0x000018170c007986 */ /* 0x0003e8000c101906 */
[----:B----4-:R-:W2:Y:S01]  /*1d20*/  LDG.E R25, desc[UR6][R14.64+0xc] ;  /* 0x00000c060e197981 */ /* 0x010ea2000c1e1900 */
[----:B------:R-:W-:-:S05]  /*1d30*/  VIADD R16, R16, 0x8 ;  /* 0x0000000810107836 */ /* 0x000fca0000000000 */
[----:B------:R-:W-:Y:S01]  /*1d40*/  ISETP.NE.AND P0, PT, R16, RZ, PT ;  /* 0x000000ff1000720c */ /* 0x000fe20003f05270 */
[----:B------:R-:W-:Y:S02]  /*1d50*/  VIADD R17, R17, 0x8 ;  /* 0x0000000811117836 */ /* 0x000fe40000000000 */
[----:B--2---:R-:W-:-:S05]  /*1d60*/  FFMA R25, R25, R10, R18 ;  /* 0x0000000a19197223 */ /* 0x004fca0000000012 */
[----:B------:R1:W-:Y:S01]  /*1d70*/  STG.E desc[UR6][R12.64+0x1c], R25 ;  /* 0x00001c190c007986 */ /* 0x0003e2000c101906 */
[----:B------:R-:W-:-:S04]  /*1d80*/  IADD3 R18, P1, PT, R14, 0x20, RZ ;  /* 0x000000200e127810 */ /* 0x000fc80007f3e0ff */
[----:B0-----:R-:W-:Y:S01]  /*1d90*/  IADD3.X R19, PT, PT, RZ, R15, RZ, P1, !PT ;  /* 0x0000000fff137210 */ /* 0x001fe20000ffe4ff */
[----:B------:R-:W-:Y:S08]  /*1da0*/  @P0 BRA `(.L_x_33) ;  /* 0xfffffffc00580947 */ /* 0x000ff0000383ffff */
[----:B-1----:R-:W-:-:S07]  /*1db0*/  MOV R21, R5 ;  /* 0x0000000500157202 */ /* 0x002fce0000000f00 */
.L_x_32:
[----:B------:R-:W-:-:S13]  /*1dc0*/  ISETP.NE.AND P0, PT, R7, RZ, PT ;  /* 0x000000ff0700720c */ /* 0x000fda0003f05270 */
[----:B------:R-:W-:Y:S05]  /*1dd0*/  @!P0 BRA `(.L_x_34) ;  /* 0x0000000400088947 */ /* 0x000fea0003800000 */
[----:B------:R-:W-:Y:S01]  /*1de0*/  VIADD R12, R7, 0xffffffff ;  /* 0xffffffff070c7836 */ /* 0x000fe20000000000 */
[----:B------:R-:W-:-:S04]  /*1df0*/  LOP3.LUT P1, R18, R11, 0x3, RZ, 0xc0, !PT ;  /* 0x000000030b127812 */ /* 0x000fc8000782c0ff */
[----:B------:R-:W-:-:S13]  /*1e00*/  ISETP.GE.U32.AND P0, PT, R12, 0x3, PT ;  /* 0x000000030c00780c */ /* 0x000fda0003f06070 */
[----:B------:R-:W-:Y:S05]  /*1e10*/  @!P0 BRA `(.L_x_35) ;  /* 0x0000000000708947 */ /* 0x000fea0003800000 */
[----:B------:R-:W0:Y:S01]  /*1e20*/  LDC.64 R14, c[0x0][0x390] ;  /* 0x0000e400ff0e7b82 */ /* 0x000e220000000a00 */
[----:B------:R-:W-:Y:S01]  /*1e30*/  IADD3 R17, PT, PT, R20, R21, RZ ;  /* 0x0000001514117210 */ /* 0x000fe20007ffe0ff */
[----:B------:R-:W-:Y:S01]  /*1e40*/  IMAD.IADD R19, R0, 0x1, R21 ;  /* 0x0000000100137824 */ /* 0x000fe200078e0215 */
[----:B------:R-:W1:Y:S05]  /*1e50*/  LDCU.64 UR4, c[0x0][0x390] ;  /* 0x00007200ff0477ac */ /* 0x000e6a0008000a00 */
[----:B------:R-:W2:Y:S01]  /*1e60*/  LDC.64 R12, c[0x0][0x398] ;  /* 0x0000e600ff0c7b82 */ /* 0x000ea20000000a00 */
[----:B0-----:R-:W-:-:S06]  /*1e70*/  IMAD.WIDE.U32 R14, R17, 0x4, R14 ;  /* 0x00000004110e7825 */ /* 0x001fcc00078e000e */
[----:B------:R-:W3:Y:S01]  /*1e80*/  LDG.E R15, desc[UR6][R14.64] ;  /* 0x000000060e0f7981 */ /* 0x000ee2000c1e1900 */
[----:B--2---:R-:W-:-:S05]  /*1e90*/  IMAD.WIDE R12, R19, 0x4, R12 ;  /* 0x00000004130c7825 */ /* 0x004fca00078e020c */
[----:B------:R-:W3:Y:S01]  /*1ea0*/  LDG.E R22, desc[UR6][R12.64] ;  /* 0x000000060c167981 */ /* 0x000ee2000c1e1900 */
[----:B------:R-:W-:-:S03]  /*1eb0*/  IADD3 R17, P0, PT, R20, R21, RZ ;  /* 0x0000001514117210 */ /* 0x000fc60007f1e0ff */
[----:B------:R-:W2:Y:S01]  /*1ec0*/  LDG.E R14, desc[UR6][R12.64+0x8] ;  /* 0x000008060c0e7981 */ /* 0x000ea2000c1e1900 */
[----:B------:R-:W-:Y:S02]  /*1ed0*/  IADD3.X R24, PT, PT, RZ, RZ, RZ, P0, !PT ;  /* 0x000000ffff187210 */ /* 0x000fe400007fe4ff */
[----:B-1----:R-:W-:-:S04]  /*1ee0*/  LEA R16, P0, R17, UR4, 0x2 ;  /* 0x0000000411107c11 */ /* 0x002fc8000f8010ff */
[----:B------:R-:W-:Y:S01]  /*1ef0*/  LEA.HI.X R17, R17, UR5, R24, 0x2, P0 ;  /* 0x0000000511117c11 */ /* 0x000fe200080f1418 */
[-C--:B---3--:R-:W-:Y:S02]  /*1f00*/  FFMA R19, R15, R10.reuse, R22 ;  /* 0x0000000a0f137223 */ /* 0x088fe40000000016 */
[----:B------:R-:W3:Y:S04]  /*1f10*/  LDG.E R22, desc[UR6][R12.64+0x4] ;  /* 0x000004060c167981 */ /* 0x000ee8000c1e1900 */
[----:B------:R0:W-:Y:S04]  /*1f20*/  STG.E desc[UR6][R12.64], R19 ;  /* 0x000000130c007986 */ /* 0x0001e8000c101906 */
[----:B------:R-:W3:Y:S02]  /*1f30*/  LDG.E R23, desc[UR6][R16.64+0x4] ;  /* 0x0000040610177981 */ /* 0x000ee4000c1e1900 */
[----:B---3--:R-:W-:-:S05]  /*1f40*/  FFMA R23, R23, R10, R22 ;  /* 0x0000000a17177223 */ /* 0x008fca0000000016 */
[----:B------:R0:W-:Y:S04]  /*1f50*/  STG.E desc[UR6][R12.64+0x4], R23 ;  /* 0x000004170c007986 */ /* 0x0001e8000c101906 */
[----:B------:R-:W2:Y:S02]  /*1f60*/  LDG.E R15, desc[UR6][R16.64+0x8] ;  /* 0x00000806100f7981 */ /* 0x000ea4000c1e1900 */
[----:B--2---:R-:W-:Y:S02]  /*1f70*/  FFMA R15, R15, R10, R14 ;  /* 0x0000000a0f0f7223 */ /* 0x004fe4000000000e */
[----:B------:R-:W2:Y:S04]  /*1f80*/  LDG.E R14, desc[UR6][R12.64+0xc] ;  /* 0x00000c060c0e7981 */ /* 0x000ea8000c1e1900 */
[----:B------:R0:W-:Y:S04]  /*1f90*/  STG.E desc[UR6][R12.64+0x8], R15 ;  /* 0x0000080f0c007986 */ /* 0x0001e8000c101906 */
[----:B------:R-:W2:Y:S01]  /*1fa0*/  LDG.E R25, desc[UR6][R16.64+0xc] ;  /* 0x00000c0610197981 */ /* 0x000ea2000c1e1900 */
[----:B------:R-:W-:-:S02]  /*1fb0*/  VIADD R21, R21, 0x4 ;  /* 0x0000000415157836 */ /* 0x000fc40000000000 */
[----:B--2---:R-:W-:-:S05]  /*1fc0*/  FFMA R25, R25, R10, R14 ;  /* 0x0000000a19197223 */ /* 0x004fca000000000e */
[----:B------:R0:W-:Y:S02]  /*1fd0*/  STG.E desc[UR6][R12.64+0xc], R25 ;  /* 0x00000c190c007986 */ /* 0x0001e4000c101906 */
.L_x_35:
[----:B------:R-:W-:Y:S05]  /*1fe0*/  @!P1 BRA `(.L_x_34) ;  /* 0x0000000000849947 */ /* 0x000fea0003800000 */
[----:B------:R-:W1:Y:S01]  /*1ff0*/  LDC.64 R16, c[0x0][0x390] ;  /* 0x0000e400ff107b82 */ /* 0x000e620000000a00 */
[----:B------:R-:W-:-:S07]  /*2000*/  ISETP.NE.AND P0, PT, R18, 0x1, PT ;  /* 0x000000011200780c */ /* 0x000fce0003f05270 */
[----:B0-----:R-:W0:Y:S06]  /*2010*/  LDC.64 R12, c[0x0][0x398] ;  /* 0x0000e600ff0c7b82 */ /* 0x001e2c0000000a00 */
[----:B------:R-:W-:Y:S01]  /*2020*/  @P0 IADD3 R15, PT, PT, R20, R21, RZ ;  /* 0x00000015140f0210 */ /* 0x000fe20007ffe0ff */
[----:B------:R-:W-:-:S04]  /*2030*/  @P0 IMAD.IADD R19, R0, 0x1, R21 ;  /* 0x0000000100130824 */ /* 0x000fc800078e0215 */
[----:B-1----:R-:W-:Y:S02]  /*2040*/  @P0 IMAD.WIDE.U32 R16, R15, 0x4, R16 ;  /* 0x000000040f100825 */ /* 0x002fe400078e0010 */
[----:B------:R-:W1:Y:S04]  /*2050*/  @P0 LDC.64 R14, c[0x0][0x390] ;  /* 0x0000e400ff0e0b82 */ /* 0x000e680000000a00 */
[----:B------:R-:W2:Y:S01]  /*2060*/  @P0 LDG.E R17, desc[UR6][R16.64] ;  /* 0x0000000610110981 */ /* 0x000ea2000c1e1900 */
[----:B0-----:R-:W-:-:S05]  /*2070*/  @P0 IMAD.WIDE R12, R19, 0x4, R12 ;  /* 0x00000004130c0825 */ /* 0x001fca00078e020c */
[----:B------:R-:W2:Y:S01]  /*2080*/  @P0 LDG.E R18, desc[UR6][R12.64] ;  /* 0x000000060c120981 */ /* 0x000ea2000c1e1900 */
[----:B------:R-:W-:-:S04]  /*2090*/  @P0 IADD3 R19, P1, PT, R20, R21, RZ ;  /* 0x0000001514130210 */ /* 0x000fc80007f3e0ff */
[----:B------:R-:W-:Y:S02]  /*20a0*/  @P0 IADD3.X R22, PT, PT, RZ, RZ, RZ, P1, !PT ;  /* 0x000000ffff160210 */ /* 0x000fe40000ffe4ff */
[----:B-1----:R-:W-:-:S04]  /*20b0*/  @P0 LEA R14, P1, R19, R14, 0x2 ;  /* 0x0000000e130e0211 */ /* 0x002fc800078210ff */
[----:B------:R-:W-:Y:S02]  /*20c0*/  @P0 LEA.HI.X R15, R19, R15, R22, 0x2, P1 ;  /* 0x0000000f130f0211 */ /* 0x000fe400008f1416 */
[----:B------:R-:W3:Y:S01]  /*20d0*/  @P0 LDG.E R22, desc[UR6][R12.64+0x4] ;  /* 0x000004060c160981 */ /* 0x000ee2000c1e1900 */
[----:B--2---:R-:W-:Y:S02]  /*20e0*/  @P0 FFMA R23, R17, R10, R18 ;  /* 0x0000000a11170223 */ /* 0x004fe40000000012 */
[----:B------:R-:W0:Y:S03]  /*20f0*/  LDC.64 R16, c[0x0][0x390] ;  /* 0x0000e400ff107b82 */ /* 0x000e260000000a00 */
[----:B------:R1:W-:Y:S04]  /*2100*/  @P0 STG.E desc[UR6][R12.64], R23 ;  /* 0x000000170c000986 */ /* 0x0003e8000c101906 */
[----:B------:R-:W3:Y:S01]  /*2110*/  @P0 LDG.E R15, desc[UR6][R14.64+0x4] ;  /* 0x000004060e0f0981 */ /* 0x000ee2000c1e1900 */
[----:B------:R-:W2:Y:S01]  /*2120*/  LDC.64 R18, c[0x0][0x398] ;  /* 0x0000e600ff127b82 */ /* 0x000ea20000000a00 */
[----:B------:R-:W-:-:S04]  /*2130*/  LOP3.LUT R11, R11, 0x1, RZ, 0xc0, !PT ;  /* 0x000000010b0b7812 */ /* 0x000fc800078ec0ff */
[----:B------:R-:W-:Y:S01]  /*2140*/  ISETP.NE.U32.AND P1, PT, R11, 0x1, PT ;  /* 0x000000010b00780c */ /* 0x000fe20003f25070 */
[----:B------:R-:W-:-:S12]  /*2150*/  @P0 VIADD R21, R21, 0x2 ;  /* 0x0000000215150836 */ /* 0x000fd80000000000 */
[----:B------:R-:W-:Y:S01]  /*2160*/  @!P1 IADD3 R25, PT, PT, R20, R21, RZ ;  /* 0x0000001514199210 */ /* 0x000fe20007ffe0ff */
[----:B------:R-:W-:-:S04]  /*2170*/  @!P1 IMAD.IADD R21, R0, 0x1, R21 ;  /* 0x0000000100159824 */ /* 0x000fc800078e0215 */
[----:B0-----:R-:W-:-:S04]  /*2180*/  @!P1 IMAD.WIDE.U32 R16, R25, 0x4, R16 ;  /* 0x0000000419109825 */ /* 0x001fc800078e0010 */
[----:B--2---:R-:W-:-:S04]  /*2190*/  @!P1 IMAD.WIDE R18, R21, 0x4, R18 ;  /* 0x0000000415129825 */ /* 0x004fc800078e0212 */
[----:B---3--:R-:W-:-:S05]  /*21a0*/  @P0 FFMA R11, R15, R10, R22 ;  /* 0x0000000a0f0b0223 */ /* 0x008fca0000000016 */
[----:B------:R1:W-:Y:S04]  /*21b0*/  @P0 STG.E desc[UR6][R12.64+0x4], R11 ;  /* 0x0000040b0c000986 */ /* 0x0003e8000c101906 */
[----:B------:R-:W2:Y:S04]  /*21c0*/  @!P1 LDG.E R17, desc[UR6][R16.64] ;  /* 0x0000000610119981 */ /* 0x000ea8000c1e1900 */
[----:B------:R-:W2:Y:S02]  /*21d0*/  @!P1 LDG.E R14, desc[UR6][R18.64] ;  /* 0x00000006120e9981 */ /* 0x000ea4000c1e1900 */
[----:B--2---:R-:W-:-:S05]  /*21e0*/  @!P1 FFMA R15, R17, R10, R14 ;  /* 0x0000000a110f9223 */ /* 0x004fca000000000e */
[----:B------:R1:W-:Y:S02]  /*21f0*/  @!P1 STG.E desc[UR6][R18.64], R15 ;  /* 0x0000000f12009986 */ /* 0x0003e4000c101906 */
.L_x_34:
[----:B------:R-:W-:-:S04]  /*2200*/  IADD3 R9, PT, PT, R9, 0x1, RZ ;  /* 0x0000000109097810 */ /* 0x000fc80007ffe0ff */
[----:B------:R-:W-:-:S13]  /*2210*/  ISETP.NE.AND P0, PT, R9, R6, PT ;  /* 0x000000060900720c */ /* 0x000fda0003f05270 */
[----:B------:R-:W-:Y:S05]  /*2220*/  @!P0 EXIT ;  /* 0x000000000000894d */ /* 0x000fea0003800000 */
[----:B------:R-:W-:Y:S01]  /*2230*/  VIADD R2, R2, 0x1 ;  /* 0x0000000102027836 */ /* 0x000fe20000000000 */
[----:B------:R-:W-:Y:S06]  /*2240*/  BRA `(.L_x_36) ;  /* 0xfffffff400c07947 */ /* 0x000fec000383ffff */
        .weak           $__internal_0_$__cuda_sm20_sqrt_rn_f32_slowpath
        .type           $__internal_0_$__cuda_sm20_sqrt_rn_f32_slowpath,@function
        .size           $__internal_0_$__cuda_sm20_sqrt_rn_f32_slowpath,($__internal_1_$__cuda_sm3x_div_rn_noftz_f32_slowpath - $__internal_0_$__cuda_sm20_sqrt_rn_f32_slowpath)
$__internal_0_$__cuda_sm20_sqrt_rn_f32_slowpath:
[----:B------:R-:W-:-:S13]  /*2250*/  LOP3.LUT P1, RZ, R3, 0x7fffffff, RZ, 0xc0, !PT ;  /* 0x7fffffff03ff7812 */ /* 0x000fda000782c0ff */
[----:B------:R-:W-:Y:S01]  /*2260*/  @!P1 MOV R6, R3 ;  /* 0x0000000300069202 */ /* 0x000fe20000000f00 */
[----:B------:R-:W-:Y:S06]  /*2270*/  @!P1 BRA `(.L_x_37) ;  /* 0x0000000000449947 */ /* 0x000fec0003800000 */
[----:B------:R-:W-:-:S13]  /*2280*/  FSETP.GEU.FTZ.AND P1, PT, R3, RZ, PT ;  /* 0x000000ff0300720b */ /* 0x000fda0003f3e000 */
[----:B------:R-:W-:Y:S01]  /*2290*/  @!P1 IMAD.MOV.U32 R6, RZ, RZ, 0x7fffffff ;  /* 0x7fffffffff069424 */ /* 0x000fe200078e00ff */
[----:B------:R-:W-:Y:S06]  /*22a0*/  @!P1 BRA `(.L_x_37) ;  /* 0x0000000000389947 */ /* 0x000fec0003800000 */
[----:B------:R-:W-:-:S13]  /*22b0*/  FSETP.GTU.FTZ.AND P1, PT, |R3|, +INF , PT ;  /* 0x7f8000000300780b */ /* 0x000fda0003f3c200 */
[----:B------:R-:W-:Y:S01]  /*22c0*/  @P1 FADD.FTZ R6, R3, 1 ;  /* 0x3f80000003061421 */ /* 0x000fe20000010000 */
[----:B------:R-:W-:Y:S06]  /*22d0*/  @P1 BRA `(.L_x_37) ;  /* 0x00000000002c1947 */ /* 0x000fec0003800000 */
[----:B------:R-:W-:-:S13]  /*22e0*/  FSETP.NEU.FTZ.AND P1, PT, |R3|, +INF , PT ;  /* 0x7f8000000300780b */ /* 0x000fda0003f3d200 */
[----:B------:R-:W-:Y:S01]  /*22f0*/  @!P1 MOV R6, R3 ;  /* 0x0000000300069202 */ /* 0x000fe20000000f00 */
[----:B------:R-:W-:Y:S06]  /*2300*/  @!P1 BRA `(.L_x_37) ;  /* 0x0000000000209947 */ /* 0x000fec0003800000 */
[----:B------:R-:W-:-:S04]  /*2310*/  FFMA R3, R3, 1.84467440737095516160e+19, RZ ;  /* 0x5f80000003037823 */ /* 0x000fc800000000ff */
[----:B------:R-:W0:Y:S02]  /*2320*/  MUFU.RSQ R6, R3 ;  /* 0x0000000300067308 */ /* 0x000e240000001400 */
[----:B0-----:R-:W-:Y:S01]  /*2330*/  FMUL.FTZ R8, R3, R6 ;  /* 0x0000000603087220 */ /* 0x001fe20000410000 */
[----:B------:R-:W-:-:S03]  /*2340*/  FMUL.FTZ R6, R6, 0.5 ;  /* 0x3f00000006067820 */ /* 0x000fc60000410000 */
[----:B------:R-:W-:-:S04]  /*2350*/  FADD.FTZ R7, -R8, -RZ ;  /* 0x800000ff08077221 */ /* 0x000fc80000010100 */
[----:B------:R-:W-:-:S04]  /*2360*/  FFMA R7, R8, R7, R3 ;  /* 0x0000000708077223 */ /* 0x000fc80000000003 */
[----:B------:R-:W-:-:S04]  /*2370*/  FFMA R6, R7, R6, R8 ;  /* 0x0000000607067223 */ /* 0x000fc80000000008 */
[----:B------:R-:W-:-:S07]  /*2380*/  FMUL.FTZ R6, R6, 2.3283064365386962891e-10 ;  /* 0x2f80000006067820 */ /* 0x000fce0000410000 */
.L_x_37:
[----:B------:R-:W-:Y:S01]  /*2390*/  IMAD.MOV.U32 R12, RZ, RZ, R6 ;  /* 0x000000ffff0c7224 */ /* 0x000fe200078e0006 */
[----:B------:R-:W-:Y:S01]  /*23a0*/  MOV R6, R9 ;  /* 0x0000000900067202 */ /* 0x000fe20000000f00 */
[----:B------:R-:W-:-:S04]  /*23b0*/  IMAD.MOV.U32 R7, RZ, RZ, 0x0 ;  /* 0x00000000ff077424 */ /* 0x000fc800078e00ff */
[----:B------:R-:W-:Y:S05]  /*23c0*/  RET.REL.NODEC R6 `(_Z31sliding_window_attention_kernelPKfS0_S0_Pfiii) ;  /* 0xffffffdc060c7950 */ /* 0x000fea0003c3ffff */
        .weak           $__internal_1_$__cuda_sm3x_div_rn_noftz_f32_slowpath
        .type           $__internal_1_$__cuda_sm3x_div_rn_noftz_f32_slowpath,@function
        .size           $__internal_1_$__cuda_sm3x_div_rn_noftz_f32_slowpath,(.L_x_51 - $__internal_1_$__cuda_sm3x_div_rn_noftz_f32_slowpath)
$__internal_1_$__cuda_sm3x_div_rn_noftz_f32_slowpath:
[----:B------:R-:W-:Y:S01]  /*23d0*/  SHF.R.U32.HI R11, RZ, 0x17, R3 ;  /* 0x00000017ff0b7819 */ /* 0x000fe20000011603 */
[----:B------:R-:W-:Y:S01]  /*23e0*/  BSSY.RECONVERGENT B3, `(.L_x_38) ;  /* 0x0000065000037945 */ /* 0x000fe20003800200 */
[----:B------:R-:W-:Y:S02]  /*23f0*/  SHF.R.U32.HI R15, RZ, 0x17, R10 ;  /* 0x00000017ff0f7819 */ /* 0x000fe4000001160a */
[----:B------:R-:W-:Y:S02]  /*2400*/  LOP3.LUT R11, R11, 0xff, RZ, 0xc0, !PT ;  /* 0x000000ff0b0b7812 */ /* 0x000fe400078ec0ff */
[----:B------:R-:W-:Y:S02]  /*2410*/  LOP3.LUT R15, R15, 0xff, RZ, 0xc0, !PT ;  /* 0x000000ff0f0f7812 */ /* 0x000fe400078ec0ff */
[----:B------:R-:W-:Y:S02]  /*2420*/  IADD3 R16, PT, PT, R11, -0x1, RZ ;  /* 0xffffffff0b107810 */ /* 0x000fe40007ffe0ff */
[----:B------:R-:W-:Y:S01]  /*2430*/  MOV R17, R3 ;  /* 0x0000000300117202 */ /* 0x000fe20000000f00 */
[----:B------:R-:W-:Y:S01]  /*2440*/  VIADD R14, R15, 0xffffffff ;  /* 0xffffffff0f0e7836 */ /* 0x000fe20000000000 */
[----:B------:R-:W-:-:S04]  /*2450*/  ISETP.GT.U32.AND P0, PT, R16, 0xfd, PT ;  /* 0x000000fd1000780c */ /* 0x000fc80003f04070 */
[----:B------:R-:W-:-:S13]  /*2460*/  ISETP.GT.U32.OR P0, PT, R14, 0xfd, P0 ;  /* 0x000000fd0e00780c */ /* 0x000fda0000704470 */
[----:B------:R-:W-:Y:S01]  /*2470*/  @!P0 IMAD.MOV.U32 R14, RZ, RZ, RZ ;  /* 0x000000ffff0e8224 */ /* 0x000fe200078e00ff */
[----:B------:R-:W-:Y:S06]  /*2480*/  @!P0 BRA `(.L_x_39) ;  /* 0x0000000000648947 */ /* 0x000fec0003800000 */
[----:B------:R-:W-:Y:S02]  /*2490*/  FSETP.GTU.FTZ.AND P0, PT, |R10|, +INF , PT ;  /* 0x7f8000000a00780b */ /* 0x000fe40003f1c200 */
[----:B------:R-:W-:-:S04]  /*24a0*/  FSETP.GTU.FTZ.AND P1, PT, |R3|, +INF , PT ;  /* 0x7f8000000300780b */ /* 0x000fc80003f3c200 */
[----:B------:R-:W-:-:S13]  /*24b0*/  PLOP3.LUT P0, PT, P0, P1, PT, 0xf8, 0x8f ;  /* 0x00000000008f781c */ /* 0x000fda0000703f70 */
[----:B------:R-:W-:Y:S05]  /*24c0*/  @P0 BRA `(.L_x_40) ;  /* 0x0000000400540947 */ /* 0x000fea0003800000 */
[----:B------:R-:W-:-:S13]  /*24d0*/  LOP3.LUT P0, RZ, R17, 0x7fffffff, R10, 0xc8, !PT ;  /* 0x7fffffff11ff7812 */ /* 0x000fda000780c80a */
[----:B------:R-:W-:Y:S05]  /*24e0*/  @!P0 BRA `(.L_x_41) ;  /* 0x0000000400448947 */ /* 0x000fea0003800000 */
[C---:B------:R-:W-:Y:S02]  /*24f0*/  FSETP.NEU.FTZ.AND P1, PT, |R10|.reuse, +INF , PT ;  /* 0x7f8000000a00780b */ /* 0x040fe40003f3d200 */
[----:B------:R-:W-:Y:S02]  /*2500*/  FSETP.NEU.FTZ.AND P2, PT, |R3|, +INF , PT ;  /* 0x7f8000000300780b */ /* 0x000fe40003f5d200 */
[----:B------:R-:W-:-:S11]  /*2510*/  FSETP.NEU.FTZ.AND P0, PT, |R10|, +INF , PT ;  /* 0x7f8000000a00780b */ /* 0x000fd60003f1d200 */
[----:B------:R-:W-:Y:S05]  /*2520*/  @!P2 BRA !P1, `(.L_x_41) ;  /* 0x000000040034a947 */ /* 0x000fea0004800000 */
[----:B------:R-:W-:-:S04]  /*2530*/  LOP3.LUT P1, RZ, R10, 0x7fffffff, RZ, 0xc0, !PT ;  /* 0x7fffffff0aff7812 */ /* 0x000fc8000782c0ff */
[----:B------:R-:W-:-:S13]  /*2540*/  PLOP3.LUT P1, PT, P2, P1, PT, 0x2f, 0xf2 ;  /* 0x0000000000f2781c */ /* 0x000fda0001722577 */
[----:B------:R-:W-:Y:S05]  /*2550*/  @P1 BRA `(.L_x_42) ;  /* 0x0000000400201947 */ /* 0x000fea0003800000 */
[----:B------:R-:W-:-:S04]  /*2560*/  LOP3.LUT P1, RZ, R17, 0x7fffffff, RZ, 0xc0, !PT ;  /* 0x7fffffff11ff7812 */ /* 0x000fc8000782c0ff */
[----:B------:R-:W-:-:S13]  /*2570*/  PLOP3.LUT P0, PT, P0, P1, PT, 0x2f, 0xf2 ;  /* 0x0000000000f2781c */ /* 0x000fda0000702577 */
[----:B------:R-:W-:Y:S05]  /*2580*/  @P0 BRA `(.L_x_43) ;  /* 0x0000000400080947 */ /* 0x000fea0003800000 */
[----:B------:R-:W-:-:S04]  /*2590*/  IADD3 R14, PT, PT, R15, -0x1, RZ ;  /* 0xffffffff0f0e7810 */ /* 0x000fc80007ffe0ff */
[----:B------:R-:W-:Y:S01]  /*25a0*/  ISETP.GE.AND P0, PT, R14, RZ, PT ;  /* 0x000000ff0e00720c */ /* 0x000fe20003f06270 */
[----:B------:R-:W-:-:S05]  /*25b0*/  VIADD R14, R11, 0xffffffff ;  /* 0xffffffff0b0e7836 */ /* 0x000fca0000000000 */
[----:B------:R-:W-:-:S07]  /*25c0*/  ISETP.GE.AND P1, PT, R14, RZ, PT ;  /* 0x000000ff0e00720c */ /* 0x000fce0003f26270 */
[----:B------:R-:W-:Y:S01]  /*25d0*/  @P0 MOV R14, RZ ;  /* 0x000000ff000e0202 */ /* 0x000fe20000000f00 */
[----:B------:R-:W-:Y:S02]  /*25e0*/  @!P0 IMAD.MOV.U32 R14, RZ, RZ, -0x40 ;  /* 0xffffffc0ff0e8424 */ /* 0x000fe400078e00ff */
[----:B------:R-:W-:-:S03]  /*25f0*/  @!P0 FFMA R10, R10, 1.84467440737095516160e+19, RZ ;  /* 0x5f8000000a0a8823 */ /* 0x000fc600000000ff */
[----:B------:R-:W-:Y:S01]  /*2600*/  @!P1 FFMA R17, R3, 1.84467440737095516160e+19, RZ ;  /* 0x5f80000003119823 */ /* 0x000fe200000000ff */
[----:B------:R-:W-:-:S07]  /*2610*/  @!P1 IADD3 R14, PT, PT, R14, 0x40, RZ ;  /* 0x000000400e0e9810 */ /* 0x000fce0007ffe0ff */
.L_x_39:
[----:B------:R-:W-:Y:S01]  /*2620*/  LEA R16, R11, 0xc0800000, 0x17 ;  /* 0xc08000000b107811 */ /* 0x000fe200078eb8ff */
[----:B------:R-:W-:Y:S04]  /*2630*/  BSSY.RECONVERGENT B4, `(.L_x_44) ;  /* 0x0000036000047945 */ /* 0x000fe80003800200 */
[----:B------:R-:W-:Y:S01]  /*2640*/  IMAD.IADD R18, R17, 0x1, -R16 ;  /* 0x0000000111127824 */ /* 0x000fe200078e0a10 */
[----:B------:R-:W-:-:S03]  /*2650*/  IADD3 R17, PT, PT, R15, -0x7f, RZ ;  /* 0xffffff810f117810 */ /* 0x000fc60007ffe0ff */
[----:B------:R-:W0:Y:S01]  /*2660*/  MUFU.RCP R16, R18 ;  /* 0x0000001200107308 */ /* 0x000e220000001000 */
[----:B------:R-:W-:Y:S01]  /*2670*/  FADD.FTZ R19, -R18, -RZ ;  /* 0x800000ff12137221 */ /* 0x000fe20000010100 */
[C---:B------:R-:W-:Y:S01]  /*2680*/  IMAD R10, R17.reuse, -0x800000, R10 ;  /* 0xff800000110a7824 */ /* 0x040fe200078e020a */
[----:B------:R-:W-:-:S05]  /*2690*/  IADD3 R17, PT, PT, R17, 0x7f, -R11 ;  /* 0x0000007f11117810 */ /* 0x000fca0007ffe80b */
[----:B------:R-:W-:Y:S02]  /*26a0*/  IMAD.IADD R17, R17, 0x1, R14 ;  /* 0x0000000111117824 */ /* 0x000fe400078e020e */
[----:B0-----:R-:W-:-:S04]  /*26b0*/  FFMA R15, R16, R19, 1 ;  /* 0x3f800000100f7423 */ /* 0x001fc80000000013 */
[----:B------:R-:W-:-:S04]  /*26c0*/  FFMA R15, R16, R15, R16 ;  /* 0x0000000f100f7223 */ /* 0x000fc80000000010 */
[----:B------:R-:W-:-:S04]  /*26d0*/  FFMA R16, R10, R15, RZ ;  /* 0x0000000f0a107223 */ /* 0x000fc800000000ff */
[----:B------:R-:W-:-:S04]  /*26e0*/  FFMA R20, R19, R16, R10 ;  /* 0x0000001013147223 */ /* 0x000fc8000000000a */
[----:B------:R-:W-:-:S04]  /*26f0*/  FFMA R16, R15, R20, R16 ;  /* 0x000000140f107223 */ /* 0x000fc80000000010 */
[----:B------:R-:W-:-:S04]  /*2700*/  FFMA R19, R19, R16, R10 ;  /* 0x0000001013137223 */ /* 0x000fc8000000000a */
[----:B------:R-:W-:-:S05]  /*2710*/  FFMA R10, R15, R19, R16 ;  /* 0x000000130f0a7223 */ /* 0x000fca0000000010 */
[----:B------:R-:W-:-:S04]  /*2720*/  SHF.R.U32.HI R11, RZ, 0x17, R10 ;  /* 0x00000017ff0b7819 */ /* 0x000fc8000001160a */
[----:B------:R-:W-:-:S04]  /*2730*/  LOP3.LUT R11, R11, 0xff, RZ, 0xc0, !PT ;  /* 0x000000ff0b0b7812 */ /* 0x000fc800078ec0ff */
[----:B------:R-:W-:-:S05]  /*2740*/  IADD3 R11, PT, PT, R11, R17, RZ ;  /* 0x000000110b0b7210 */ /* 0x000fca0007ffe0ff */
[----:B------:R-:W-:-:S05]  /*2750*/  VIADD R14, R11, 0xffffffff ;  /* 0xffffffff0b0e7836 */ /* 0x000fca0000000000 */
[----:B------:R-:W-:-:S13]  /*2760*/  ISETP.GE.U32.AND P0, PT, R14, 0xfe, PT ;  /* 0x000000fe0e00780c */ /* 0x000fda0003f06070 */
[----:B------:R-:W-:Y:S05]  /*2770*/  @!P0 BRA `(.L_x_45) ;  /* 0x0000000000808947 */ /* 0x000fea0003800000 */
[----:B------:R-:W-:-:S13]  /*2780*/  ISETP.GT.AND P0, PT, R11, 0xfe, PT ;  /* 0x000000fe0b00780c */ /* 0x000fda0003f04270 */
[----:B------:R-:W-:Y:S05]  /*2790*/  @P0 BRA `(.L_x_46) ;  /* 0x00000000006c0947 */ /* 0x000fea0003800000 */
[----:B------:R-:W-:-:S13]  /*27a0*/  ISETP.GE.AND P0, PT, R11, 0x1, PT ;  /* 0x000000010b00780c */ /* 0x000fda0003f06270 */
[----:B------:R-:W-:Y:S05]  /*27b0*/  @P0 BRA `(.L_x_47) ;  /* 0x0000000000740947 */ /* 0x000fea0003800000 */
[----:B------:R-:W-:Y:S02]  /*27c0*/  ISETP.GE.AND P0, PT, R11, -0x18, PT ;  /* 0xffffffe80b00780c */ /* 0x000fe40003f06270 */
[----:B------:R-:W-:-:S11]  /*27d0*/  LOP3.LUT R10, R10, 0x80000000, RZ, 0xc0, !PT ;  /* 0x800000000a0a7812 */ /* 0x000fd600078ec0ff */
[----:B------:R-:W-:Y:S05]  /*27e0*/  @!P0 BRA `(.L_x_47) ;  /* 0x0000000000688947 */ /* 0x000fea0003800000 */
[-CC-:B------:R-:W-:Y:S01]  /*27f0*/  FFMA.RZ R14, R15, R19.reuse, R16.reuse ;  /* 0x000000130f0e7223 */ /* 0x180fe2000000c010 */
[C---:B------:R-:W-:Y:S02]  /*2800*/  ISETP.NE.AND P2, PT, R11.reuse, RZ, PT ;  /* 0x000000ff0b00720c */ /* 0x040fe40003f45270 */
[----:B------:R-:W-:Y:S02]  /*2810*/  ISETP.NE.AND P1, PT, R11, RZ, PT ;  /* 0x000000ff0b00720c */ /* 0x000fe40003f25270 */
[----:B------:R-:W-:Y:S01]  /*2820*/  LOP3.LUT R17, R14, 0x7fffff, RZ, 0xc0, !PT ;  /* 0x007fffff0e117812 */ /* 0x000fe200078ec0ff */
[CCC-:B------:R-:W-:Y:S01]  /*2830*/  FFMA.RP R14, R15.reuse, R19.reuse, R16.reuse ;  /* 0x000000130f0e7223 */ /* 0x1c0fe20000008010 */
[----:B------:R-:W-:Y:S01]  /*2840*/  FFMA.RM R15, R15, R19, R16 ;  /* 0x000000130f0f7223 */ /* 0x000fe20000004010 */
[----:B------:R-:W-:Y:S01]  /*2850*/  IADD3 R16, PT, PT, R11, 0x20, RZ ;  /* 0x000000200b107810 */ /* 0x000fe20007ffe0ff */
[----:B------:R-:W-:Y:S01]  /*2860*/  IMAD.MOV R11, RZ, RZ, -R11 ;  /* 0x000000ffff0b7224 */ /* 0x000fe200078e0a0b */
[----:B------:R-:W-:-:S02]  /*2870*/  LOP3.LUT R17, R17, 0x800000, RZ, 0xfc, !PT ;  /* 0x0080000011117812 */ /* 0x000fc400078efcff */
[----:B------:R-:W-:Y:S02]  /*2880*/  FSETP.NEU.FTZ.AND P0, PT, R14, R15, PT ;  /* 0x0000000f0e00720b */ /* 0x000fe40003f1d000 */
[----:B------:R-:W-:Y:S02]  /*2890*/  SHF.L.U32 R16, R17, R16, RZ ;  /* 0x0000001011107219 */ /* 0x000fe400000006ff */
[----:B------:R-:W-:Y:S02]  /*28a0*/  SEL R14, R11, RZ, P2 ;  /* 0x000000ff0b0e7207 */ /* 0x000fe40001000000 */
[----:B------:R-:W-:Y:S02]  /*28b0*/  ISETP.NE.AND P1, PT, R16, RZ, P1 ;  /* 0x000000ff1000720c */ /* 0x000fe40000f25270 */
[----:B------:R-:W-:Y:S02]  /*28c0*/  SHF.R.U32.HI R14, RZ, R14, R17 ;  /* 0x0000000eff0e7219 */ /* 0x000fe40000011611 */
[----:B------:R-:W-:-:S02]  /*28d0*/  PLOP3.LUT P0, PT, P0, P1, PT, 0xf8, 0x8f ;  /* 0x00000000008f781c */ /* 0x000fc40000703f70 */
[----:B------:R-:W-:Y:S02]  /*28e0*/  SHF.R.U32.HI R16, RZ, 0x1, R14 ;  /* 0x00000001ff107819 */ /* 0x000fe4000001160e */
[----:B------:R-:W-:-:S04]  /*28f0*/  SEL R11, RZ, 0x1, !P0 ;  /* 0x00000001ff0b7807 */ /* 0x000fc80004000000 */
[----:B------:R-:W-:-:S04]  /*2900*/  LOP3.LUT R11, R11, 0x1, R16, 0xf8, !PT ;  /* 0x000000010b0b7812 */ /* 0x000fc800078ef810 */
[----:B------:R-:W-:-:S04]  /*2910*/  LOP3.LUT R11, R11, R14, RZ, 0xc0, !PT ;  /* 0x0000000e0b0b7212 */ /* 0x000fc800078ec0ff */
[----:B------:R-:W-:-:S04]  /*2920*/  IADD3 R11, PT, PT, R16, R11, RZ ;  /* 0x0000000b100b7210 */ /* 0x000fc80007ffe0ff */
[----:B------:R-:W-:Y:S01]  /*2930*/  LOP3.LUT R10, R11, R10, RZ, 0xfc, !PT ;  /* 0x0000000a0b0a7212 */ /* 0x000fe200078efcff */
[----:B------:R-:W-:Y:S06]  /*2940*/  BRA `(.L_x_47) ;  /* 0x0000000000107947 */ /* 0x000fec0003800000 */
.L_x_46:
[----:B------:R-:W-:-:S04]  /*2950*/  LOP3.LUT R10, R10, 0x80000000, RZ, 0xc0, !PT ;  /* 0x800000000a0a7812 */ /* 0x000fc800078ec0ff */
[----:B------:R-:W-:Y:S01]  /*2960*/  LOP3.LUT R10, R10, 0x7f800000, RZ, 0xfc, !PT ;  /* 0x7f8000000a0a7812 */ /* 0x000fe200078efcff */
[----:B------:R-:W-:Y:S06]  /*2970*/  BRA `(.L_x_47) ;  /* 0x0000000000047947 */ /* 0x000fec0003800000 */
.L_x_45:
[----:B------:R-:W-:-:S07]  /*2980*/  IMAD R10, R17, 0x800000, R10 ;  /* 0x00800000110a7824 */ /* 0x000fce00078e020a */
.L_x_47:
[----:B------:R-:W-:Y:S05]  /*2990*/  BSYNC.RECONVERGENT B4 ;  /* 0x0000000000047941 */ /* 0x000fea0003800200 */
.L_x_44:
[----:B------:R-:W-:Y:S05]  /*29a0*/  BRA `(.L_x_48) ;  /* 0x0000000000207947 */ /* 0x000fea0003800000 */
.L_x_43:
[----:B------:R-:W-:-:S04]  /*29b0*/  LOP3.LUT R10, R17, 0x80000000, R10, 0x48, !PT ;  /* 0x80000000110a7812 */ /* 0x000fc800078e480a */
[----:B------:R-:W-:Y:S01]  /*29c0*/  LOP3.LUT R10, R10, 0x7f800000, RZ, 0xfc, !PT ;  /* 0x7f8000000a0a7812 */ /* 0x000fe200078efcff */
[----:B------:R-:W-:Y:S06]  /*29d0*/  BRA `(.L_x_48) ;  /* 0x0000000000147947 */ /* 0x000fec0003800000 */
.L_x_42:
[----:B------:R-:W-:Y:S01]  /*29e0*/  LOP3.LUT R10, R17, 0x80000000, R10, 0x48, !PT ;  /* 0x80000000110a7812 */ /* 0x000fe200078e480a */
[----:B------:R-:W-:Y:S06]  /*29f0*/  BRA `(.L_x_48) ;  /* 0x00000000000c7947 */ /* 0x000fec0003800000 */
.L_x_41:
[----:B------:R-:W0:Y:S01]  /*2a00*/  MUFU.RSQ R10, -QNAN ;  /* 0xffc00000000a7908 */ /* 0x000e220000001400 */
[----:B------:R-:W-:Y:S05]  /*2a10*/  BRA `(.L_x_48) ;  /* 0x0000000000047947 */ /* 0x000fea0003800000 */
.L_x_40:
[----:B------:R-:W-:-:S07]  /*2a20*/  FADD.FTZ R10, R10, R3 ;  /* 0x000000030a0a7221 */ /* 0x000fce0000010000 */
.L_x_48:
[----:B------:R-:W-:Y:S05]  /*2a30*/  BSYNC.RECONVERGENT B3 ;  /* 0x0000000000037941 */ /* 0x000fea0003800200 */
.L_x_38:
[----:B------:R-:W-:Y:S01]  /*2a40*/  HFMA2 R11, -RZ, RZ, 0, 0 ;  /* 0x00000000ff0b7431 */ /* 0x000fe200000001ff */
[----:B0-----:R-:W-:Y:S01]  /*2a50*/  MOV R14, R10 ;  /* 0x0000000a000e7202 */ /* 0x001fe20000000f00 */
[----:B------:R-:W-:-:S04]  /*2a60*/  IMAD.MOV.U32 R10, RZ, RZ, R13 ;  /* 0x000000ffff0a7224 */ /* 0x000fc800078e000d */
[----:B------:R-:W-:Y:S05]  /*2a70*/  RET.REL.NODEC R10 `(_Z31sliding_window_attention_kernelPKfS0_S0_Pfiii) ;  /* 0xffffffd40a607950 */ /* 0x000fea0003c3ffff */
.L_x_49:
[----:B------:R-:W-:-:S00]  /*2a80*/  BRA `(.L_x_49) ;  /* 0xfffffffc00fc7947 */ /* 0x000fc0000383ffff */
[----:B------:R-:W-:-:S00]  /*2a90*/  NOP ;  /* 0x0000000000007918 */ /* 0x000fc00000000000 */
        /* <DEDUP_REMOVED lines=14> */
.L_x_51:


//--------------------- .nv.shared.reserved.0     --------------------------
	.section	.nv.shared.reserved.0,"aw",@nobits
	.weak		__nv_reservedSMEM_offset_0_alias
	.size		__nv_reservedSMEM_offset_0_alias, 0, 64
	.other		__nv_reservedSMEM_offset_0_alias,@"STO_CUDA_RESERVED_SHARED STV_DEFAULT"
__nv_reservedSMEM_offset_0_alias:
	.zero		0
	.zero		64


//--------------------- .nv.constant0._Z31sliding_window_attention_kernelPKfS0_S0_Pfiii --------------------------
	.section	.nv.constant0._Z31sliding_window_attention_kernelPKfS0_S0_Pfiii,"a",@progbits
	.sectionflags	@""
	.align	4
.nv.constant0._Z31sliding_window_attention_kernelPKfS0_S0_Pfiii:
	.zero		940


//--------------------- SYMBOLS --------------------------

	.type		.nv.reservedSmem.offset0,@object
	.size		.nv.reservedSmem.offset0,0x4
